	.target	sm_90a

	.elftype	@"ET_EXEC"


//--------------------- .note.nv.tkinfo           --------------------------
	.section	.note.nv.tkinfo,"",@"SHT_NOTE"
	.sectionflags	@"SHF_NOTE_NV_TKINFO"
	.tkinfo
        /*0018*/ 	.word	0x00000002
        /*0030*/ 	.string	""
        /*0030*/ 	.string	"ptxas"
        /*0030*/ 	.string	"Cuda compilation tools, release 13.0, V13.0.88"
        /*0030*/ 	.string	"Build cuda_13.0.r13.0/compiler.36424714_0"
        /*0030*/ 	.string	"-arch sm_90a -m 64 "



//--------------------- .note.nv.cuinfo           --------------------------
	.section	.note.nv.cuinfo,"",@"SHT_NOTE"
	.sectionflags	@"SHF_NOTE_NV_CUINFO"
        /*0018*/ 	.short	0x0002
        /*001a*/ 	.short	0x005a
        /*001c*/ 	.short	0x0082
	.zero		2


//--------------------- .nv.info                  --------------------------
	.section	.nv.info,"",@"SHT_CUDA_INFO"
	.align	4


	//----- nvinfo : EIATTR_REGCOUNT
	.align		4
        /*0000*/ 	.byte	0x04, 0x2f
        /*0002*/ 	.short	(.L_16 - .L_15)
	.align		4
.L_15:
        /*0004*/ 	.word	index@(_ZN7cutlass13device_kernelINS_4fmha6kernel28FmhaKernelTmaWarpSpecializedINS1_10collective30FmhaMainloopTmaWarpSpecializedINS_10bfloat16_tEffN4cute5tupleIJNS7_1CILi128EEENS9_ILi64EEENS9_ILi160EEEEEENS8_IJiNS9_ILi1EEENS8_IJiiEEEEEESG_SG_NS4_12CausalFusionEJEEENS4_15FmhaFwdEpilogueIS6_fNS8_IJSB_SC_SB_EEEEENS2_23IndividualTileSchedulerEJEEEEEvNT_6ParamsE)
        /*0008*/ 	.word	0x000000a8


	//----- nvinfo : EIATTR_FRAME_SIZE
	.align		4
.L_16:
        /*000c*/ 	.byte	0x04, 0x11
        /*000e*/ 	.short	(.L_18 - .L_17)
	.align		4
.L_17:
        /*0010*/ 	.word	index@($__internal_0_$__cuda_sm20_rcp_rn_f32_slowpath)
        /*0014*/ 	.word	0x00000000


	//----- nvinfo : EIATTR_FRAME_SIZE
	.align		4
.L_18:
        /*0018*/ 	.byte	0x04, 0x11
        /*001a*/ 	.short	(.L_20 - .L_19)
	.align		4
.L_19:
        /*001c*/ 	.word	index@(_ZN7cutlass13device_kernelINS_4fmha6kernel28FmhaKernelTmaWarpSpecializedINS1_10collective30FmhaMainloopTmaWarpSpecializedINS_10bfloat16_tEffN4cute5tupleIJNS7_1CILi128EEENS9_ILi64EEENS9_ILi160EEEEEENS8_IJiNS9_ILi1EEENS8_IJiiEEEEEESG_SG_NS4_12CausalFusionEJEEENS4_15FmhaFwdEpilogueIS6_fNS8_IJSB_SC_SB_EEEEENS2_23IndividualTileSchedulerEJEEEEEvNT_6ParamsE)
        /*0020*/ 	.word	0x00000000


	//----- nvinfo : EIATTR_MIN_STACK_SIZE
	.align		4
.L_20:
        /*0024*/ 	.byte	0x04, 0x12
        /*0026*/ 	.short	(.L_22 - .L_21)
	.align		4
.L_21:
        /*0028*/ 	.word	index@(_ZN7cutlass13device_kernelINS_4fmha6kernel28FmhaKernelTmaWarpSpecializedINS1_10collective30FmhaMainloopTmaWarpSpecializedINS_10bfloat16_tEffN4cute5tupleIJNS7_1CILi128EEENS9_ILi64EEENS9_ILi160EEEEEENS8_IJiNS9_ILi1EEENS8_IJiiEEEEEESG_SG_NS4_12CausalFusionEJEEENS4_15FmhaFwdEpilogueIS6_fNS8_IJSB_SC_SB_EEEEENS2_23IndividualTileSchedulerEJEEEEEvNT_6ParamsE)
        /*002c*/ 	.word	0x00000000
.L_22:


//--------------------- .nv.compat                --------------------------
	.section	.nv.compat,"",@"SHT_CUDA_COMPAT_INFO"
	.align	4
        /*0000*/ 	.byte	0x02, 0x09, 0x01, 0x00, 0x02, 0x02, 0x04, 0x00, 0x02, 0x05, 0x05, 0x00, 0x03, 0x07, 0x01, 0x01
        /*0010*/ 	.byte	0x02, 0x03, 0x01, 0x00, 0x02, 0x06, 0x01, 0x00, 0x04, 0x0b, 0x08, 0x00, 0x00, 0x00, 0x00, 0x00
        /*0020*/ 	.byte	0x00, 0x00, 0x00, 0x00


//--------------------- .nv.info._ZN7cutlass13device_kernelINS_4fmha6kernel28FmhaKernelTmaWarpSpecializedINS1_10collective30FmhaMainloopTmaWarpSpecializedINS_10bfloat16_tEffN4cute5tupleIJNS7_1CILi128EEENS9_ILi64EEENS9_ILi160EEEEEENS8_IJiNS9_ILi1EEENS8_IJiiEEEEEESG_SG_NS4_12CausalFusionEJEEENS4_15FmhaFwdEpilogueIS6_fNS8_IJSB_SC_SB_EEEEENS2_23IndividualTileSchedulerEJEEEEEvNT_6ParamsE --------------------------
	.section	.nv.info._ZN7cutlass13device_kernelINS_4fmha6kernel28FmhaKernelTmaWarpSpecializedINS1_10collective30FmhaMainloopTmaWarpSpecializedINS_10bfloat16_tEffN4cute5tupleIJNS7_1CILi128EEENS9_ILi64EEENS9_ILi160EEEEEENS8_IJiNS9_ILi1EEENS8_IJiiEEEEEESG_SG_NS4_12CausalFusionEJEEENS4_15FmhaFwdEpilogueIS6_fNS8_IJSB_SC_SB_EEEEENS2_23IndividualTileSchedulerEJEEEEEvNT_6ParamsE,"",@"SHT_CUDA_INFO"
	.sectionflags	@""
	.align	4


	//----- nvinfo : EIATTR_CUDA_API_VERSION
	.align		4
        /*0000*/ 	.byte	0x04, 0x37
        /*0002*/ 	.short	(.L_24 - .L_23)
.L_23:
        /*0004*/ 	.word	0x00000082


	//----- nvinfo : EIATTR_KPARAM_INFO
	.align		4
.L_24:
        /*0008*/ 	.byte	0x04, 0x17
        /*000a*/ 	.short	(.L_26 - .L_25)
.L_25:
        /*000c*/ 	.word	0x00000000
        /*0010*/ 	.short	0x0000
        /*0012*/ 	.short	0x0070
        /*0014*/ 	.byte	0x00, 0xf0, 0x01, 0x20


	//----- nvinfo : EIATTR_SPARSE_MMA_MASK
	.align		4
.L_26:
        /*0018*/ 	.byte	0x03, 0x50
        /*001a*/ 	.short	0x0000


	//----- nvinfo : EIATTR_MAXREG_COUNT
	.align		4
        /*001c*/ 	.byte	0x03, 0x1b
        /*001e*/ 	.short	0x00a8


	//----- nvinfo : EIATTR_NUM_BARRIERS
	.align		4
        /*0020*/ 	.byte	0x02, 0x4c
        /*0022*/ 	.byte	0x02
	.zero		1


	//----- nvinfo : EIATTR_EXTERNS
	.align		4
        /*0024*/ 	.byte	0x04, 0x0f
        /*0026*/ 	.short	(.L_28 - .L_27)


	//   ....[0]....
	.align		4
.L_27:
        /*0028*/ 	.word	index@(__assertfail)


	//----- nvinfo : EIATTR_MERCURY_ISA_VERSION
	.align		4
.L_28:
        /*002c*/ 	.byte	0x03, 0x5f
        /*002e*/ 	.short	0x0101


	//----- nvinfo : EIATTR_INT_WARP_WIDE_INSTR_OFFSETS
	.align		4
        /*0030*/ 	.byte	0x04, 0x31
        /*0032*/ 	.short	(.L_30 - .L_29)


	//   ....[0]....
.L_29:
        /*0034*/ 	.word	0x000006f0


	//   ....[1]....
        /*0038*/ 	.word	0x00000700


	//   ....[2]....
        /*003c*/ 	.word	0x00000710


	//   ....[3]....
        /*0040*/ 	.word	0x00000720


	//   ....[4]....
        /*0044*/ 	.word	0x00000790


	//----- nvinfo : EIATTR_COOP_GROUP_MASK_REGIDS
	.align		4
.L_30:
        /*0048*/ 	.byte	0x04, 0x29
        /*004a*/ 	.short	(.L_32 - .L_31)


	//   ....[0]....
.L_31:
        /*004c*/ 	.word	0xffffffff


	//   ....[1]....
        /*0050*/ 	.word	0xffffffff


	//   ....[2]....
        /*0054*/ 	.word	0xffffffff


	//   ....[3]....
        /*0058*/ 	.word	0xffffffff


	//   ....[4]....
        /*005c*/ 	.word	0xffffffff


	//   ....[5]....
        /*0060*/ 	.word	0xffffffff


	//   ....[6]....
        /*0064*/ 	.word	0xffffffff


	//   ....[7]....
        /*0068*/ 	.word	0xffffffff


	//   ....[8]....
        /*006c*/ 	.word	0xffffffff


	//   ....[9]....
        /*0070*/ 	.word	0xffffffff


	//   ....[10]....
        /*0074*/ 	.word	0xffffffff


	//   ....[11]....
        /*0078*/ 	.word	0xffffffff


	//   ....[12]....
        /*007c*/ 	.word	0xffffffff


	//   ....[13]....
        /*0080*/ 	.word	0xffffffff


	//   ....[14]....
        /*0084*/ 	.word	0xffffffff


	//   ....[15]....
        /*0088*/ 	.word	0xffffffff


	//   ....[16]....
        /*008c*/ 	.word	0xffffffff


	//   ....[17]....
        /*0090*/ 	.word	0xffffffff


	//   ....[18]....
        /*0094*/ 	.word	0xffffffff


	//   ....[19]....
        /*0098*/ 	.word	0xffffffff


	//   ....[20]....
        /*009c*/ 	.word	0xffffffff


	//   ....[21]....
        /*00a0*/ 	.word	0xffffffff


	//----- nvinfo : EIATTR_COOP_GROUP_INSTR_OFFSETS
	.align		4
.L_32:
        /*00a4*/ 	.byte	0x04, 0x28
        /*00a6*/ 	.short	(.L_34 - .L_33)


	//   ....[0]....
.L_33:
        /*00a8*/ 	.word	0x00000050


	//   ....[1]....
        /*00ac*/ 	.word	0x00000080


	//   ....[2]....
        /*00b0*/ 	.word	0x000001b0


	//   ....[3]....
        /*00b4*/ 	.word	0x00000370


	//   ....[4]....
        /*00b8*/ 	.word	0x00000530


	//   ....[5]....
        /*00bc*/ 	.word	0x00000690


	//   ....[6]....
        /*00c0*/ 	.word	0x000019c0


	//   ....[7]....
        /*00c4*/ 	.word	0x00001ac0


	//   ....[8]....
        /*00c8*/ 	.word	0x00001b60


	//   ....[9]....
        /*00cc*/ 	.word	0x00001c70


	//   ....[10]....
        /*00d0*/ 	.word	0x00003880


	//   ....[11]....
        /*00d4*/ 	.word	0x000038b0


	//   ....[12]....
        /*00d8*/ 	.word	0x00003b30


	//   ....[13]....
        /*00dc*/ 	.word	0x00003c30


	//   ....[14]....
        /*00e0*/ 	.word	0x00005e00


	//   ....[15]....
        /*00e4*/ 	.word	0x00005f00


	//   ....[16]....
        /*00e8*/ 	.word	0x00006340


	//   ....[17]....
        /*00ec*/ 	.word	0x00006460


	//   ....[18]....
        /*00f0*/ 	.word	0x00007d30


	//   ....[19]....
        /*00f4*/ 	.word	0x00007d60


	//   ....[20]....
        /*00f8*/ 	.word	0x00007db0


	//   ....[21]....
        /*00fc*/ 	.word	0x00007dd0


	//----- nvinfo : EIATTR_REG_RECONFIG
	.align		4
.L_34:
        /*0100*/ 	.byte	0x01, 0x54
	.zero		2


	//----- nvinfo : EIATTR_SYSCALL_OFFSETS
	.align		4
        /*0104*/ 	.byte	0x04, 0x46
        /*0106*/ 	.short	(.L_36 - .L_35)


	//   ....[0]....
.L_35:
        /*0108*/ 	.word	0x00008a90


	//   ....[1]....
        /*010c*/ 	.word	0x00008bf0


	//----- nvinfo : EIATTR_MBARRIER_INSTR_OFFSETS
	.align		4
.L_36:
        /*0110*/ 	.byte	0x04, 0x39
        /*0112*/ 	.short	(.L_38 - .L_37)


	//   ....[0]....
.L_37:
        /*0114*/ 	.word	0x00000320
        /*0118*/ 	.word	0x000000ff
        /*011c*/ 	.word	0x00023050
        /*0120*/ 	.short	0x0100
        /*0122*/ 	.byte	0x0a
	.zero		1


	//   ....[1]....
        /*0124*/ 	.word	0x00000330
        /*0128*/ 	.word	0x000000ff
        /*012c*/ 	.word	0x00023060
        /*0130*/ 	.short	0x0100
        /*0132*/ 	.byte	0x0a
	.zero		1


	//   ....[2]....
        /*0134*/ 	.word	0x00000340
        /*0138*/ 	.word	0x000000ff
        /*013c*/ 	.word	0x00023058
        /*0140*/ 	.short	0x0100
        /*0142*/ 	.byte	0x0a
	.zero		1


	//   ....[3]....
        /*0144*/ 	.word	0x00000350
        /*0148*/ 	.word	0x000000ff
        /*014c*/ 	.word	0x00023068
        /*0150*/ 	.short	0x0100
        /*0152*/ 	.byte	0x0a
	.zero		1


	//   ....[4]....
        /*0154*/ 	.word	0x00000480
        /*0158*/ 	.word	0x000000ff
        /*015c*/ 	.word	0x00023000
        /*0160*/ 	.short	0x0100
        /*0162*/ 	.byte	0x0a
	.zero		1


	//   ....[5]....
        /*0164*/ 	.word	0x00000490
        /*0168*/ 	.word	0x000000ff
        /*016c*/ 	.word	0x00023028
        /*0170*/ 	.short	0x0100
        /*0172*/ 	.byte	0x0a
	.zero		1


	//   ....[6]....
        /*0174*/ 	.word	0x000004a0
        /*0178*/ 	.word	0x000000ff
        /*017c*/ 	.word	0x00023008
        /*0180*/ 	.short	0x0100
        /*0182*/ 	.byte	0x0a
	.zero		1


	//   ....[7]....
        /*0184*/ 	.word	0x000004b0
        /*0188*/ 	.word	0x000000ff
        /*018c*/ 	.word	0x00023030
        /*0190*/ 	.short	0x0100
        /*0192*/ 	.byte	0x0a
	.zero		1


	//   ....[8]....
        /*0194*/ 	.word	0x000004c0
        /*0198*/ 	.word	0x000000ff
        /*019c*/ 	.word	0x00023010
        /*01a0*/ 	.short	0x0100
        /*01a2*/ 	.byte	0x0a
	.zero		1


	//   ....[9]....
        /*01a4*/ 	.word	0x000004d0
        /*01a8*/ 	.word	0x000000ff
        /*01ac*/ 	.word	0x00023038
        /*01b0*/ 	.short	0x0100
        /*01b2*/ 	.byte	0x0a
	.zero		1


	//   ....[10]....
        /*01b4*/ 	.word	0x000004e0
        /*01b8*/ 	.word	0x000000ff
        /*01bc*/ 	.word	0x00023018
        /*01c0*/ 	.short	0x0100
        /*01c2*/ 	.byte	0x0a
	.zero		1


	//   ....[11]....
        /*01c4*/ 	.word	0x000004f0
        /*01c8*/ 	.word	0x000000ff
        /*01cc*/ 	.word	0x00023040
        /*01d0*/ 	.short	0x0100
        /*01d2*/ 	.byte	0x0a
	.zero		1


	//   ....[12]....
        /*01d4*/ 	.word	0x00000500
        /*01d8*/ 	.word	0x000000ff
        /*01dc*/ 	.word	0x00023020
        /*01e0*/ 	.short	0x0100
        /*01e2*/ 	.byte	0x0a
	.zero		1


	//   ....[13]....
        /*01e4*/ 	.word	0x00000510
        /*01e8*/ 	.word	0x000000ff
        /*01ec*/ 	.word	0x00023048
        /*01f0*/ 	.short	0x0100
        /*01f2*/ 	.byte	0x0a
	.zero		1


	//   ....[14]....
        /*01f4*/ 	.word	0x00000640
        /*01f8*/ 	.word	0x000000ff
        /*01fc*/ 	.word	0x00023070
        /*0200*/ 	.short	0x0100
        /*0202*/ 	.byte	0x0a
	.zero		1


	//   ....[15]....
        /*0204*/ 	.word	0x00000650
        /*0208*/ 	.word	0x000000ff
        /*020c*/ 	.word	0x00023080
        /*0210*/ 	.short	0x0100
        /*0212*/ 	.byte	0x0a
	.zero		1


	//   ....[16]....
        /*0214*/ 	.word	0x00000660
        /*0218*/ 	.word	0x000000ff
        /*021c*/ 	.word	0x00023078
        /*0220*/ 	.short	0x0100
        /*0222*/ 	.byte	0x0a
	.zero		1


	//   ....[17]....
        /*0224*/ 	.word	0x00000670
        /*0228*/ 	.word	0x000000ff
        /*022c*/ 	.word	0x00023088
        /*0230*/ 	.short	0x0100
        /*0232*/ 	.byte	0x0a
	.zero		1


	//   ....[18]....
        /*0234*/ 	.word	0x000007b0
        /*0238*/ 	.word	0x000000ff
        /*023c*/ 	.word	0x00023090
        /*0240*/ 	.short	0x0100
        /*0242*/ 	.byte	0x08
	.zero		1


	//   ....[19]....
        /*0244*/ 	.word	0x000007c0
        /*0248*/ 	.word	0x000000ff
        /*024c*/ 	.word	0x00023098
        /*0250*/ 	.short	0x0100
        /*0252*/ 	.byte	0x08
	.zero		1


	//   ....[20]....
        /*0254*/ 	.word	0x000007d0
        /*0258*/ 	.word	0x000000ff
        /*025c*/ 	.word	0x000230a0
        /*0260*/ 	.short	0x0100
        /*0262*/ 	.byte	0x08
	.zero		1


	//   ....[21]....
        /*0264*/ 	.word	0x000007e0
        /*0268*/ 	.word	0x000000ff
        /*026c*/ 	.word	0x000230a8
        /*0270*/ 	.short	0x0100
        /*0272*/ 	.byte	0x08
	.zero		1


	//   ....[22]....
        /*0274*/ 	.word	0x000008e0
        /*0278*/ 	.word	0x000000ff
        /*027c*/ 	.word	0x000230c0
        /*0280*/ 	.short	0x0100
        /*0282*/ 	.byte	0x0a
	.zero		1


	//   ....[23]....
        /*0284*/ 	.word	0x000008f0
        /*0288*/ 	.word	0x000000ff
        /*028c*/ 	.word	0x000230e0
        /*0290*/ 	.short	0x0100
        /*0292*/ 	.byte	0x0a
	.zero		1


	//   ....[24]....
        /*0294*/ 	.word	0x00000900
        /*0298*/ 	.word	0x000000ff
        /*029c*/ 	.word	0x000230c8
        /*02a0*/ 	.short	0x0100
        /*02a2*/ 	.byte	0x0a
	.zero		1


	//   ....[25]....
        /*02a4*/ 	.word	0x00000910
        /*02a8*/ 	.word	0x000000ff
        /*02ac*/ 	.word	0x000230e8
        /*02b0*/ 	.short	0x0100
        /*02b2*/ 	.byte	0x0a
	.zero		1


	//   ....[26]....
        /*02b4*/ 	.word	0x00000920
        /*02b8*/ 	.word	0x000000ff
        /*02bc*/ 	.word	0x000230d0
        /*02c0*/ 	.short	0x0100
        /*02c2*/ 	.byte	0x0a
	.zero		1


	//   ....[27]....
        /*02c4*/ 	.word	0x00000930
        /*02c8*/ 	.word	0x000000ff
        /*02cc*/ 	.word	0x000230f0
        /*02d0*/ 	.short	0x0100
        /*02d2*/ 	.byte	0x0a
	.zero		1


	//   ....[28]....
        /*02d4*/ 	.word	0x00000940
        /*02d8*/ 	.word	0x000000ff
        /*02dc*/ 	.word	0x000230d8
        /*02e0*/ 	.short	0x0100
        /*02e2*/ 	.byte	0x0a
	.zero		1


	//   ....[29]....
        /*02e4*/ 	.word	0x00000950
        /*02e8*/ 	.word	0x000000ff
        /*02ec*/ 	.word	0x000230f8
        /*02f0*/ 	.short	0x0100
        /*02f2*/ 	.byte	0x0a
	.zero		1


	//   ....[30]....
        /*02f4*/ 	.word	0x00000ea0
        /*02f8*/ 	.word	0x000000ff
        /*02fc*/ 	.word	0x00023050
        /*0300*/ 	.short	0x010a
        /*0302*/ 	.byte	0x06
	.zero		1


	//   ....[31]....
        /*0304*/ 	.word	0x00000f80
        /*0308*/ 	.word	0x000000ff
        /*030c*/ 	.word	0x00023000
        /*0310*/ 	.short	0x010a
        /*0312*/ 	.byte	0x24
	.zero		1


	//   ....[32]....
        /*0314*/ 	.word	0x00000fd0
        /*0318*/ 	.word	0x000000ff
        /*031c*/ 	.word	0xfffffff8
        /*0320*/ 	.short	0x010a
        /*0322*/ 	.byte	0x07
	.zero		1


	//   ....[33]....
        /*0324*/ 	.word	0x00002a90
        /*0328*/ 	.word	0x00000019
        /*032c*/ 	.word	0x00000000
        /*0330*/ 	.short	0x0101
        /*0332*/ 	.byte	0x1f
	.zero		1


	//   ....[34]....
        /*0334*/ 	.word	0x00002b20
        /*0338*/ 	.word	0x000000ff
        /*033c*/ 	.word	0x00023008
        /*0340*/ 	.short	0x010a
        /*0342*/ 	.byte	0x24
	.zero		1


	//   ....[35]....
        /*0344*/ 	.word	0x00003200
        /*0348*/ 	.word	0x000000ff
        /*034c*/ 	.word	0x00000000
        /*0350*/ 	.short	0x0101
        /*0352*/ 	.byte	0x0a
	.zero		1


	//   ....[36]....
        /*0354*/ 	.word	0x00003360
        /*0358*/ 	.word	0x000000ff
        /*035c*/ 	.word	0x00023000
        /*0360*/ 	.short	0x010a
        /*0362*/ 	.byte	0x0a
	.zero		1


	//   ....[37]....
        /*0364*/ 	.word	0x00004770
        /*0368*/ 	.word	0x000000ff
        /*036c*/ 	.word	0x00023000
        /*0370*/ 	.short	0x010a
        /*0372*/ 	.byte	0x0a
	.zero		1


	//   ....[38]....
        /*0374*/ 	.word	0x00004d00
        /*0378*/ 	.word	0x000000ff
        /*037c*/ 	.word	0x00023000
        /*0380*/ 	.short	0x010a
        /*0382*/ 	.byte	0x0a
	.zero		1


	//   ....[39]....
        /*0384*/ 	.word	0x000053c0
        /*0388*/ 	.word	0x000000ff
        /*038c*/ 	.word	0x00000000
        /*0390*/ 	.short	0x0101
        /*0392*/ 	.byte	0x0a
	.zero		1


	//   ....[40]....
        /*0394*/ 	.word	0x00005470
        /*0398*/ 	.word	0x000000ff
        /*039c*/ 	.word	0x00000000
        /*03a0*/ 	.short	0x0101
        /*03a2*/ 	.byte	0x0a
	.zero		1


	//   ....[41]....
        /*03a4*/ 	.word	0x00005620
        /*03a8*/ 	.word	0x000000ff
        /*03ac*/ 	.word	0x00023000
        /*03b0*/ 	.short	0x010a
        /*03b2*/ 	.byte	0x0a
	.zero		1


	//   ....[42]....
        /*03b4*/ 	.word	0x00006f20
        /*03b8*/ 	.word	0x000000ff
        /*03bc*/ 	.word	0x00023000
        /*03c0*/ 	.short	0x010a
        /*03c2*/ 	.byte	0x0a
	.zero		1


	//   ....[43]....
        /*03c4*/ 	.word	0x000074b0
        /*03c8*/ 	.word	0x000000ff
        /*03cc*/ 	.word	0x00023000
        /*03d0*/ 	.short	0x010a
        /*03d2*/ 	.byte	0x0a
	.zero		1


	//   ....[44]....
        /*03d4*/ 	.word	0x00007b70
        /*03d8*/ 	.word	0x000000ff
        /*03dc*/ 	.word	0x00000000
        /*03e0*/ 	.short	0x0101
        /*03e2*/ 	.byte	0x0a
	.zero		1


	//   ....[45]....
        /*03e4*/ 	.word	0x00007c20
        /*03e8*/ 	.word	0x000000ff
        /*03ec*/ 	.word	0x00000000
        /*03f0*/ 	.short	0x0101
        /*03f2*/ 	.byte	0x0a
	.zero		1


	//   ....[46]....
        /*03f4*/ 	.word	0x00008440
        /*03f8*/ 	.word	0x000000ff
        /*03fc*/ 	.word	0x00000008
        /*0400*/ 	.short	0x010a
        /*0402*/ 	.byte	0x07
	.zero		1


	//   ....[47]....
        /*0404*/ 	.word	0x00009d60
        /*0408*/ 	.word	0x00000000
        /*040c*/ 	.word	0x00023090
        /*0410*/ 	.short	0x0101
        /*0412*/ 	.byte	0x24
	.zero		1


	//   ....[48]....
        /*0414*/ 	.word	0x00009f30
        /*0418*/ 	.word	0x00000004
        /*041c*/ 	.word	0x00023060
        /*0420*/ 	.short	0x010a
        /*0422*/ 	.byte	0x3f
	.zero		1


	//   ....[49]....
        /*0424*/ 	.word	0x0000a320
        /*0428*/ 	.word	0x00000002
        /*042c*/ 	.word	0x00023028
        /*0430*/ 	.short	0x010a
        /*0432*/ 	.byte	0x3f
	.zero		1


	//   ....[50]....
        /*0434*/ 	.word	0x0000a720
        /*0438*/ 	.word	0x00000004
        /*043c*/ 	.word	0x00023060
        /*0440*/ 	.short	0x010a
        /*0442*/ 	.byte	0x3f
	.zero		1


	//   ....[51]....
        /*0444*/ 	.word	0x0000ab50
        /*0448*/ 	.word	0x00000003
        /*044c*/ 	.word	0x00023028
        /*0450*/ 	.short	0x010a
        /*0452*/ 	.byte	0x3f
	.zero		1


	//   ....[52]....
        /*0454*/ 	.word	0x0000b020
        /*0458*/ 	.word	0x00000007
        /*045c*/ 	.word	0x00023028
        /*0460*/ 	.short	0x010a
        /*0462*/ 	.byte	0x3f
	.zero		1


	//   ....[53]....
        /*0464*/ 	.word	0x0000b450
        /*0468*/ 	.word	0x00000004
        /*046c*/ 	.word	0x00023028
        /*0470*/ 	.short	0x010a
        /*0472*/ 	.byte	0x3f
	.zero		1


	//   ....[54]....
        /*0474*/ 	.word	0x0000b870
        /*0478*/ 	.word	0x00000007
        /*047c*/ 	.word	0x00023050
        /*0480*/ 	.short	0x010a
        /*0482*/ 	.byte	0x3f
	.zero		1


	//   ....[55]....
        /*0484*/ 	.word	0x0000b8d0
        /*0488*/ 	.word	0x00000002
        /*048c*/ 	.word	0x00023000
        /*0490*/ 	.short	0x010a
        /*0492*/ 	.byte	0x3f
	.zero		1


	//   ....[56]....
        /*0494*/ 	.word	0x0000b930
        /*0498*/ 	.word	0x00000007
        /*049c*/ 	.word	0xfffffff8
        /*04a0*/ 	.short	0x010a
        /*04a2*/ 	.byte	0x3f
	.zero		1


	//   ....[57]....
        /*04a4*/ 	.word	0x0000b990
        /*04a8*/ 	.word	0x0000000a
        /*04ac*/ 	.word	0x00023008
        /*04b0*/ 	.short	0x010a
        /*04b2*/ 	.byte	0x3f
	.zero		1


	//   ....[58]....
        /*04b4*/ 	.word	0x0000b9f0
        /*04b8*/ 	.word	0x00000004
        /*04bc*/ 	.word	0x00023000
        /*04c0*/ 	.short	0x010a
        /*04c2*/ 	.byte	0x3f
	.zero		1


	//   ....[59]....
        /*04c4*/ 	.word	0x0000ba50
        /*04c8*/ 	.word	0x0000000b
        /*04cc*/ 	.word	0x00023000
        /*04d0*/ 	.short	0x010a
        /*04d2*/ 	.byte	0x3f
	.zero		1


	//   ....[60]....
        /*04d4*/ 	.word	0x0000bab0
        /*04d8*/ 	.word	0x00000004
        /*04dc*/ 	.word	0x00023000
        /*04e0*/ 	.short	0x010a
        /*04e2*/ 	.byte	0x3f
	.zero		1


	//   ....[61]....
        /*04e4*/ 	.word	0x0000bb10
        /*04e8*/ 	.word	0x0000000b
        /*04ec*/ 	.word	0x00023000
        /*04f0*/ 	.short	0x010a
        /*04f2*/ 	.byte	0x3f
	.zero		1


	//   ....[62]....
        /*04f4*/ 	.word	0x0000bb70
        /*04f8*/ 	.word	0x00000003
        /*04fc*/ 	.word	0x00000008
        /*0500*/ 	.short	0x010a
        /*0502*/ 	.byte	0x3f
	.zero		1


	//   ....[63]....
        /*0504*/ 	.word	0x0000bbc0
        /*0508*/ 	.word	0x00000004
        /*050c*/ 	.word	0x00023060
        /*0510*/ 	.short	0x010a
        /*0512*/ 	.byte	0x3f
	.zero		1


	//   ....[64]....
        /*0514*/ 	.word	0x0000bc10
        /*0518*/ 	.word	0x00000002
        /*051c*/ 	.word	0x00023028
        /*0520*/ 	.short	0x010a
        /*0522*/ 	.byte	0x3f
	.zero		1


	//   ....[65]....
        /*0524*/ 	.word	0x0000bc60
        /*0528*/ 	.word	0x00000004
        /*052c*/ 	.word	0x00023060
        /*0530*/ 	.short	0x010a
        /*0532*/ 	.byte	0x3f
	.zero		1


	//   ....[66]....
        /*0534*/ 	.word	0x0000bcb0
        /*0538*/ 	.word	0x00000003
        /*053c*/ 	.word	0x00023028
        /*0540*/ 	.short	0x010a
        /*0542*/ 	.byte	0x3f
	.zero		1


	//   ....[67]....
        /*0544*/ 	.word	0x0000bd00
        /*0548*/ 	.word	0x00000007
        /*054c*/ 	.word	0x00023028
        /*0550*/ 	.short	0x010a
        /*0552*/ 	.byte	0x3f
	.zero		1


	//   ....[68]....
        /*0554*/ 	.word	0x0000bd50
        /*0558*/ 	.word	0x00000004
        /*055c*/ 	.word	0x00023028
        /*0560*/ 	.short	0x010a
        /*0562*/ 	.byte	0x3f
	.zero		1


	//----- nvinfo : EIATTR_NUM_MBARRIERS
	.align		4
.L_38:
        /*0564*/ 	.byte	0x03, 0x38
        /*0566*/ 	.short	0x001e


	//----- nvinfo : EIATTR_EXIT_INSTR_OFFSETS
	.align		4
        /*0568*/ 	.byte	0x04, 0x1c
        /*056a*/ 	.short	(.L_40 - .L_39)


	//   ....[0]....
.L_39:
        /*056c*/ 	.word	0x000009f0


	//   ....[1]....
        /*0570*/ 	.word	0x00009d70


	//   ....[2]....
        /*0574*/ 	.word	0x00009db0


	//   ....[3]....
        /*0578*/ 	.word	0x0000af20


	//   ....[4]....
        /*057c*/ 	.word	0x0000b850


	//----- nvinfo : EIATTR_MAX_THREADS
	.align		4
.L_40:
        /*0580*/ 	.byte	0x04, 0x05
        /*0582*/ 	.short	(.L_42 - .L_41)
.L_41:
        /*0584*/ 	.word	0x00000180
        /*0588*/ 	.word	0x00000001
        /*058c*/ 	.word	0x00000001


	//----- nvinfo : EIATTR_CRS_STACK_SIZE
	.align		4
.L_42:
        /*0590*/ 	.byte	0x04, 0x1e
        /*0592*/ 	.short	(.L_44 - .L_43)
.L_43:
        /*0594*/ 	.word	0x00000000


	//----- nvinfo : EIATTR_CBANK_PARAM_SIZE
	.align		4
.L_44:
        /*0598*/ 	.byte	0x03, 0x19
        /*059a*/ 	.short	0x0870


	//----- nvinfo : EIATTR_PARAM_CBANK
	.align		4
        /*059c*/ 	.byte	0x04, 0x0a
        /*059e*/ 	.short	(.L_46 - .L_45)
	.align		4
.L_45:
        /*05a0*/ 	.word	index@(.nv.constant0._ZN7cutlass13device_kernelINS_4fmha6kernel28FmhaKernelTmaWarpSpecializedINS1_10collective30FmhaMainloopTmaWarpSpecializedINS_10bfloat16_tEffN4cute5tupleIJNS7_1CILi128EEENS9_ILi64EEENS9_ILi160EEEEEENS8_IJiNS9_ILi1EEENS8_IJiiEEEEEESG_SG_NS4_12CausalFusionEJEEENS4_15FmhaFwdEpilogueIS6_fNS8_IJSB_SC_SB_EEEEENS2_23IndividualTileSchedulerEJEEEEEvNT_6ParamsE)
        /*05a4*/ 	.short	0x0210
        /*05a6*/ 	.short	0x0870


	//----- nvinfo : EIATTR_SW_WAR
	.align		4
.L_46:
        /*05a8*/ 	.byte	0x04, 0x36
        /*05aa*/ 	.short	(.L_48 - .L_47)
.L_47:
        /*05ac*/ 	.word	0x00000008
.L_48:


//--------------------- .nv.callgraph             --------------------------
	.section	.nv.callgraph,"",@"SHT_CUDA_CALLGRAPH"
	.align	4
	.sectionentsize	8
	.align		4
        /*0000*/ 	.word	0x00000000
	.align		4
        /*0004*/ 	.word	0xffffffff
	.align		4
        /*0008*/ 	.word	index@(_ZN7cutlass13device_kernelINS_4fmha6kernel28FmhaKernelTmaWarpSpecializedINS1_10collective30FmhaMainloopTmaWarpSpecializedINS_10bfloat16_tEffN4cute5tupleIJNS7_1CILi128EEENS9_ILi64EEENS9_ILi160EEEEEENS8_IJiNS9_ILi1EEENS8_IJiiEEEEEESG_SG_NS4_12CausalFusionEJEEENS4_15FmhaFwdEpilogueIS6_fNS8_IJSB_SC_SB_EEEEENS2_23IndividualTileSchedulerEJEEEEEvNT_6ParamsE)
	.align		4
        /*000c*/ 	.word	index@(__assertfail)
	.align		4
        /*0010*/ 	.word	0x00000000
	.align		4
        /*0014*/ 	.word	0xfffffffe
	.align		4
        /*0018*/ 	.word	0x00000000
	.align		4
        /*001c*/ 	.word	0xfffffffd
	.align		4
        /*0020*/ 	.word	0x00000000
	.align		4
        /*0024*/ 	.word	0xfffffffc


//--------------------- .nv.constant4             --------------------------
	.section	.nv.constant4,"a",@progbits
	.align	8
	.align		8
.nv.constant4:
        /*0000*/ 	.dword	__assertfail
	.align		8
        /*0008*/ 	.dword	__unnamed_1
	.align		8
        /*0010*/ 	.dword	__unnamed_2
	.align		8
        /*0018*/ 	.dword	_ZN39_INTERNAL_d23d88d6_4_k_cu_f4c0066a_28994cuda3std3__45__cpo5beginE
	.align		8
        /*0020*/ 	.dword	_ZN39_INTERNAL_d23d88d6_4_k_cu_f4c0066a_28994cuda3std3__45__cpo3endE
	.align		8
        /*0028*/ 	.dword	_ZN39_INTERNAL_d23d88d6_4_k_cu_f4c0066a_28994cuda3std3__45__cpo6cbeginE
	.align		8
        /*0030*/ 	.dword	_ZN39_INTERNAL_d23d88d6_4_k_cu_f4c0066a_28994cuda3std3__45__cpo4cendE
	.align		8
        /*0038*/ 	.dword	_ZN39_INTERNAL_d23d88d6_4_k_cu_f4c0066a_28994cuda3std3__441_GLOBAL__N__d23d88d6_4_k_cu_f4c0066a_28996ignoreE
	.align		8
        /*0040*/ 	.dword	_ZN39_INTERNAL_d23d88d6_4_k_cu_f4c0066a_28994cuda3std3__419piecewise_constructE
	.align		8
        /*0048*/ 	.dword	_ZN39_INTERNAL_d23d88d6_4_k_cu_f4c0066a_28994cuda3std3__48in_placeE
	.align		8
        /*0050*/ 	.dword	_ZN39_INTERNAL_d23d88d6_4_k_cu_f4c0066a_28994cuda3std6ranges3__45__cpo4swapE
	.align		8
        /*0058*/ 	.dword	_ZN39_INTERNAL_d23d88d6_4_k_cu_f4c0066a_28994cuda3std6ranges3__45__cpo9iter_moveE
	.align		8
        /*0060*/ 	.dword	_ZN39_INTERNAL_d23d88d6_4_k_cu_f4c0066a_28994cute7productE
	.align		8
        /*0068*/ 	.dword	_ZN39_INTERNAL_d23d88d6_4_k_cu_f4c0066a_28994cute1_E
	.align		8
        /*0070*/ 	.dword	$str$24
	.align		8
        /*0078*/ 	.dword	$str$25


//--------------------- .text._ZN7cutlass13device_kernelINS_4fmha6kernel28FmhaKernelTmaWarpSpecializedINS1_10collective30FmhaMainloopTmaWarpSpecializedINS_10bfloat16_tEffN4cute5tupleIJNS7_1CILi128EEENS9_ILi64EEENS9_ILi160EEEEEENS8_IJiNS9_ILi1EEENS8_IJiiEEEEEESG_SG_NS4_12CausalFusionEJEEENS4_15FmhaFwdEpilogueIS6_fNS8_IJSB_SC_SB_EEEEENS2_23IndividualTileSchedulerEJEEEEEvNT_6ParamsE --------------------------
	.section	.text._ZN7cutlass13device_kernelINS_4fmha6kernel28FmhaKernelTmaWarpSpecializedINS1_10collective30FmhaMainloopTmaWarpSpecializedINS_10bfloat16_tEffN4cute5tupleIJNS7_1CILi128EEENS9_ILi64EEENS9_ILi160EEEEEENS8_IJiNS9_ILi1EEENS8_IJiiEEEEEESG_SG_NS4_12CausalFusionEJEEENS4_15FmhaFwdEpilogueIS6_fNS8_IJSB_SC_SB_EEEEENS2_23IndividualTileSchedulerEJEEEEEvNT_6ParamsE,"ax",@progbits
	.align	128
.text._ZN7cutlass13device_kernelINS_4fmha6kernel28FmhaKernelTmaWarpSpecializedINS1_10collective30FmhaMainloopTmaWarpSpecializedINS_10bfloat16_tEffN4cute5tupleIJNS7_1CILi128EEENS9_ILi64EEENS9_ILi160EEEEEENS8_IJiNS9_ILi1EEENS8_IJiiEEEEEESG_SG_NS4_12CausalFusionEJEEENS4_15FmhaFwdEpilogueIS6_fNS8_IJSB_SC_SB_EEEEENS2_23IndividualTileSchedulerEJEEEEEvNT_6ParamsE:
        .type           _ZN7cutlass13device_kernelINS_4fmha6kernel28FmhaKernelTmaWarpSpecializedINS1_10collective30FmhaMainloopTmaWarpSpecializedINS_10bfloat16_tEffN4cute5tupleIJNS7_1CILi128EEENS9_ILi64EEENS9_ILi160EEEEEENS8_IJiNS9_ILi1EEENS8_IJiiEEEEEESG_SG_NS4_12CausalFusionEJEEENS4_15FmhaFwdEpilogueIS6_fNS8_IJSB_SC_SB_EEEEENS2_23IndividualTileSchedulerEJEEEEEvNT_6ParamsE,@function
        .size           _ZN7cutlass13device_kernelINS_4fmha6kernel28FmhaKernelTmaWarpSpecializedINS1_10collective30FmhaMainloopTmaWarpSpecializedINS_10bfloat16_tEffN4cute5tupleIJNS7_1CILi128EEENS9_ILi64EEENS9_ILi160EEEEEENS8_IJiNS9_ILi1EEENS8_IJiiEEEEEESG_SG_NS4_12CausalFusionEJEEENS4_15FmhaFwdEpilogueIS6_fNS8_IJSB_SC_SB_EEEEENS2_23IndividualTileSchedulerEJEEEEEvNT_6ParamsE,(.L_x_125 - _ZN7cutlass13device_kernelINS_4fmha6kernel28FmhaKernelTmaWarpSpecializedINS1_10collective30FmhaMainloopTmaWarpSpecializedINS_10bfloat16_tEffN4cute5tupleIJNS7_1CILi128EEENS9_ILi64EEENS9_ILi160EEEEEENS8_IJiNS9_ILi1EEENS8_IJiiEEEEEESG_SG_NS4_12CausalFusionEJEEENS4_15FmhaFwdEpilogueIS6_fNS8_IJSB_SC_SB_EEEEENS2_23IndividualTileSchedulerEJEEEEEvNT_6ParamsE)
        .other          _ZN7cutlass13device_kernelINS_4fmha6kernel28FmhaKernelTmaWarpSpecializedINS1_10collective30FmhaMainloopTmaWarpSpecializedINS_10bfloat16_tEffN4cute5tupleIJNS7_1CILi128EEENS9_ILi64EEENS9_ILi160EEEEEENS8_IJiNS9_ILi1EEENS8_IJiiEEEEEESG_SG_NS4_12CausalFusionEJEEENS4_15FmhaFwdEpilogueIS6_fNS8_IJSB_SC_SB_EEEEENS2_23IndividualTileSchedulerEJEEEEEvNT_6ParamsE,@"STO_CUDA_ENTRY STV_DEFAULT"
_ZN7cutlass13device_kernelINS_4fmha6kernel28FmhaKernelTmaWarpSpecializedINS1_10collective30FmhaMainloopTmaWarpSpecializedINS_10bfloat16_tEffN4cute5tupleIJNS7_1CILi128EEENS9_ILi64EEENS9_ILi160EEEEEENS8_IJiNS9_ILi1EEENS8_IJiiEEEEEESG_SG_NS4_12CausalFusionEJEEENS4_15FmhaFwdEpilogueIS6_fNS8_IJSB_SC_SB_EEEEENS2_23IndividualTileSchedulerEJEEEEEvNT_6ParamsE:
[----:B------:R-:W1:Y:S01]  /*0000*/  LDC R1, c[0x0][0x28] ;  /* 0x00000a00ff017b82 */ /* 0x000e620000000800 */
[----:B------:R-:W2:Y:S01]  /*0010*/  S2R R0, SR_TID.X ;  /* 0x0000000000007919 */ /* 0x000ea20000002100 */
[----:B------:R-:W-:Y:S01]  /*0020*/  ELECT P1, URZ, PT ;  /* 0x00000000003f782f */ /* 0x000fe20003820000 */
[----:B------:R-:W-:Y:S01]  /*0030*/  BSSY B0, `(.L_x_0) ;  /* 0x0000017000007945 */ /* 0x000fe20003800000 */
[----:B--2---:R-:W-:-:S05]  /*0040*/  SHF.R.U32.HI R2, RZ, 0x5, R0 ;  /* 0x00000005ff027819 */ /* 0x004fca0000011600 */
[----:B------:R-:W2:Y:S02]  /*0050*/  SHFL.IDX PT, R3, R2, RZ, 0x1f ;  /* 0x00001fff02037589 */ /* 0x000ea400000e0000 */
[----:B--2---:R-:W-:Y:S02]  /*0060*/  R2UR UR4, R3 ;  /* 0x00000000030472ca */ /* 0x004fe400000e0000 */
[----:B------:R-:W-:-:S06]  /*0070*/  SHF.R.U32.HI R3, RZ, 0x7, R0 ;  /* 0x00000007ff037819 */ /* 0x000fcc0000011600 */
[----:B------:R-:W2:Y:S05]  /*0080*/  SHFL.IDX PT, R3, R3, RZ, 0x1f ;  /* 0x00001fff03037589 */ /* 0x000eaa00000e0000 */
[----:B------:R-:W-:Y:S02]  /*0090*/  USHF.R.S32.HI UR5, URZ, 0x1f, UR4 ;  /* 0x0000001f3f057899 */ /* 0x000fe40008011404 */
[----:B------:R-:W-:Y:S02]  /*00a0*/  ISETP.NE.OR P0, PT, RZ, UR4, !P1 ;  /* 0x00000004ff007c0c */ /* 0x000fe4000cf05670 */
[----:B------:R-:W-:-:S04]  /*00b0*/  ULEA.HI UR5, UR5, UR4, URZ, 0x2 ;  /* 0x0000000405057291 */ /* 0x000fc8000f8f103f */
[----:B------:R-:W-:-:S04]  /*00c0*/  ULOP3.LUT UR5, UR5, 0xfffffffc, URZ, 0xc0, !UPT ;  /* 0xfffffffc05057892 */ /* 0x000fc8000f8ec03f */
[----:B------:R-:W-:-:S03]  /*00d0*/  UIADD3 UR4, UR4, -UR5, URZ ;  /* 0x8000000504047290 */ /* 0x000fc6000fffe03f */
[----:B-1----:R-:W-:Y:S09]  /*00e0*/  @P0 BRA `(.L_x_1) ;  /* 0x00000000002c0947 */ /* 0x002ff20003800000 */
[----:B------:R-:W-:Y:S02]  /*00f0*/  ULDC.64 UR6, c[0x0][0x198] ;  /* 0x0000660000067ab9 */ /* 0x000fe40000000a00 */
[----:B------:R-:W-:Y:S02]  /*0100*/  UIADD3 UR8, UP0, UR6, 0xf0, URZ ;  /* 0x000000f006087890 */ /* 0x000fe4000ff1e03f */
[----:B------:R-:W-:Y:S02]  /*0110*/  UIADD3 UR10, UP1, UR6, 0x1f0, URZ ;  /* 0x000001f0060a7890 */ /* 0x000fe4000ff3e03f */
[----:B------:R-:W-:Y:S02]  /*0120*/  UIADD3 UR6, UP2, UR6, 0x2f0, URZ ;  /* 0x000002f006067890 */ /* 0x000fe4000ff5e03f */
[----:B------:R-:W-:Y:S02]  /*0130*/  UIADD3.X UR9, URZ, UR7, URZ, UP0, !UPT ;  /* 0x000000073f097290 */ /* 0x000fe400087fe43f */
[----:B------:R-:W-:-:S02]  /*0140*/  UIADD3.X UR11, URZ, UR7, URZ, UP1, !UPT ;  /* 0x000000073f0b7290 */ /* 0x000fc40008ffe43f */
[----:B------:R-:W-:-:S05]  /*0150*/  UIADD3.X UR7, URZ, UR7, URZ, UP2, !UPT ;  /* 0x000000073f077290 */ /* 0x000fca00097fe43f */
[----:B------:R1:W-:Y:S02]  /*0160*/  UTMACCTL.PF [UR8] ;  /* 0x00000000080079b9 */ /* 0x0003e40008040000 */
[----:B------:R1:W-:Y:S02]  /*0170*/  UTMACCTL.PF [UR10] ;  /* 0x000000000a0079b9 */ /* 0x0003e40008040000 */
[----:B------:R1:W-:Y:S02]  /*0180*/  UTMACCTL.PF [UR6] ;  /* 0x00000000060079b9 */ /* 0x0003e40008040000 */
[----:B-1----:R-:W-:Y:S01]  /*0190*/  NOP ;  /* 0x0000000000007918 */ /* 0x002fe20000000000 */
.L_x_1:
[----:B------:R-:W-:Y:S05]  /*01a0*/  BSYNC B0 ;  /* 0x0000000000007941 */ /* 0x000fea0003800000 */
.L_x_0:
[----:B------:R-:W1:Y:S01]  /*01b0*/  SHFL.IDX PT, R4, R2, RZ, 0x1f ;  /* 0x00001fff02047589 */ /* 0x000e6200000e0000 */
[----:B--2---:R-:W-:Y:S01]  /*01c0*/  R2UR UR38, R3 ;  /* 0x00000000032672ca */ /* 0x004fe200000e0000 */
[----:B------:R-:W-:-:S12]  /*01d0*/  UISETP.NE.AND UP0, UPT, UR4, 0x1, UPT ;  /* 0x000000010400788c */ /* 0x000fd8000bf05270 */
[----:B------:R-:W-:Y:S02]  /*01e0*/  UIADD3 UR30, UR38, -0x1, URZ ;  /* 0xffffffff261e7890 */ /* 0x000fe4000fffe03f */
[----:B------:R-:W-:Y:S02]  /*01f0*/  UISETP.EQ.AND UP0, UPT, UR38, URZ, !UP0 ;  /* 0x0000003f2600728c */ /* 0x000fe4000c702270 */
[----:B------:R-:W-:Y:S02]  /*0200*/  UISETP.GE.U32.AND UP1, UPT, UR30, 0x4, UPT ;  /* 0x000000041e00788c */ /* 0x000fe4000bf26070 */
[----:B------:R-:W-:Y:S01]  /*0210*/  USEL UR5, URZ, 0x1, !UP0 ;  /* 0x000000013f057887 */ /* 0x000fe2000c000000 */
[----:B-1----:R-:W-:-:S03]  /*0220*/  ISETP.NE.AND P0, PT, R4, RZ, PT ;  /* 0x000000ff0400720c */ /* 0x002fc60003f05270 */
[----:B------:R-:W-:-:S10]  /*0230*/  USEL UR5, UR5, 0x2, UP1 ;  /* 0x0000000205057887 */ /* 0x000fd40008800000 */
[----:B------:R-:W-:Y:S05]  /*0240*/  @P0 BRA `(.L_x_2) ;  /* 0x0000000000480947 */ /* 0x000fea0003800000 */
[----:B------:R-:W1:Y:S01]  /*0250*/  S2UR UR10, SR_CgaCtaId ;  /* 0x00000000000a79c3 */ /* 0x000e620000008800 */
[----:B------:R-:W-:Y:S01]  /*0260*/  UMOV UR6, 0x400 ;  /* 0x0000040000067882 */ /* 0x000fe20000000000 */
[----:B------:R-:W-:Y:S01]  /*0270*/  UMOV UR7, 0x1 ;  /* 0x0000000100077882 */ /* 0x000fe20000000000 */
[----:B------:R-:W-:Y:S01]  /*0280*/  UMOV UR8, 0x80 ;  /* 0x0000008000087882 */ /* 0x000fe20000000000 */
[----:B------:R-:W-:Y:S01]  /*0290*/  ELECT P0, URZ, PT ;  /* 0x00000000003f782f */ /* 0x000fe20003800000 */
[----:B------:R-:W-:-:S04]  /*02a0*/  UIADD3 UR8, -UR8, 0x100000, URZ ;  /* 0x0010000008087890 */ /* 0x000fc8000fffe13f */
[----:B------:R-:W-:Y:S02]  /*02b0*/  USHF.L.U32 UR9, UR8, 0xb, URZ ;  /* 0x0000000b08097899 */ /* 0x000fe4000800063f */
[----:B------:R-:W-:Y:S02]  /*02c0*/  USHF.L.U32 UR8, UR8, 0x1, URZ ;  /* 0x0000000108087899 */ /* 0x000fe4000800063f */
[----:B-1----:R-:W-:Y:S02]  /*02d0*/  ULEA UR10, UR10, UR6, 0x18 ;  /* 0x000000060a0a7291 */ /* 0x002fe4000f8ec03f */
[----:B------:R-:W-:-:S04]  /*02e0*/  UIADD3 UR6, -UR7, 0x100000, URZ ;  /* 0x0010000007067890 */ /* 0x000fc8000fffe13f */
[----:B------:R-:W-:Y:S02]  /*02f0*/  USHF.L.U32 UR7, UR6, 0xb, URZ ;  /* 0x0000000b06077899 */ /* 0x000fe4000800063f */
[----:B------:R-:W-:Y:S01]  /*0300*/  USHF.L.U32 UR6, UR6, 0x1, URZ ;  /* 0x0000000106067899 */ /* 0x000fe2000800063f */
[----:B------:R-:W1:Y:S11]  /*0310*/  FENCE.VIEW.ASYNC.S ;  /* 0x00000000000073c6 */ /* 0x000e760000000000 */
[----:B-1----:R1:W2:Y:S01]  /*0320*/  SYNCS.EXCH.64 URZ, [UR10+0x23050], UR6 ;  /* 0x023050060a3f75b2 */ /* 0x0022a20008000100 */
[----:B------:R1:W3:Y:S01]  /*0330*/  SYNCS.EXCH.64 URZ, [UR10+0x23060], UR8 ;  /* 0x023060080a3f75b2 */ /* 0x0002e20008000100 */
[----:B------:R1:W4:Y:S01]  /*0340*/  SYNCS.EXCH.64 URZ, [UR10+0x23058], UR6 ;  /* 0x023058060a3f75b2 */ /* 0x0003220008000100 */
[----:B------:R1:W1:Y:S01]  /*0350*/  SYNCS.EXCH.64 URZ, [UR10+0x23068], UR8 ;  /* 0x023068080a3f75b2 */ /* 0x0002620008000100 */
[----:B------:R-:W-:Y:S01]  /*0360*/  NOP ;  /* 0x0000000000007918 */ /* 0x000fe20000000000 */
.L_x_2:
[----:B------:R-:W5:Y:S01]  /*0370*/  SHFL.IDX PT, R3, R2, RZ, 0x1f ;  /* 0x00001fff02037589 */ /* 0x000f6200000e0000 */
[----:B------:R-:W-:Y:S01]  /*0380*/  NOP ;  /* 0x0000000000007918 */ /* 0x000fe20000000000 */
[----:B-----5:R-:W-:-:S13]  /*0390*/  ISETP.NE.AND P0, PT, R3, RZ, PT ;  /* 0x000000ff0300720c */ /* 0x020fda0003f05270 */
[----:B------:R-:W-:Y:S05]  /*03a0*/  @P0 BRA `(.L_x_3) ;  /* 0x0000000000600947 */ /* 0x000fea0003800000 */
[----:B-1----:R-:W1:Y:S01]  /*03b0*/  S2UR UR7, SR_CgaCtaId ;  /* 0x00000000000779c3 */ /* 0x002e620000008800 */
[----:B------:R-:W-:Y:S01]  /*03c0*/  UMOV UR6, 0x400 ;  /* 0x0000040000067882 */ /* 0x000fe20000000000 */
[----:B------:R-:W-:Y:S01]  /*03d0*/  UMOV UR8, 0x1 ;  /* 0x0000000100087882 */ /* 0x000fe20000000000 */
[----:B------:R-:W-:Y:S01]  /*03e0*/  UMOV UR11, 0x100 ;  /* 0x00000100000b7882 */ /* 0x000fe20000000000 */
[----:B------:R-:W-:-:S04]  /*03f0*/  UIADD3 UR8, -UR8, 0x100000, URZ ;  /* 0x0010000008087890 */ /* 0x000fc8000fffe13f */
[----:B------:R-:W-:Y:S02]  /*0400*/  USHF.L.U32 UR9, UR8, 0xb, URZ ;  /* 0x0000000b08097899 */ /* 0x000fe4000800063f */
[----:B------:R-:W-:Y:S01]  /*0410*/  USHF.L.U32 UR8, UR8, 0x1, URZ ;  /* 0x0000000108087899 */ /* 0x000fe2000800063f */
[----:B------:R-:W-:Y:S01]  /*0420*/  ELECT P0, URZ, PT ;  /* 0x00000000003f782f */ /* 0x000fe20003800000 */
[----:B-1----:R-:W-:Y:S02]  /*0430*/  ULEA UR10, UR7, UR6, 0x18 ;  /* 0x00000006070a7291 */ /* 0x002fe4000f8ec03f */
[----:B------:R-:W-:-:S04]  /*0440*/  UIADD3 UR6, -UR11, 0x100000, URZ ;  /* 0x001000000b067890 */ /* 0x000fc8000fffe13f */
[----:B------:R-:W-:Y:S02]  /*0450*/  USHF.L.U32 UR7, UR6, 0xb, URZ ;  /* 0x0000000b06077899 */ /* 0x000fe4000800063f */
[----:B------:R-:W-:Y:S01]  /*0460*/  USHF.L.U32 UR6, UR6, 0x1, URZ ;  /* 0x0000000106067899 */ /* 0x000fe2000800063f */
[----:B------:R-:W1:Y:S03]  /*0470*/  FENCE.VIEW.ASYNC.S ;  /* 0x00000000000073c6 */ /* 0x000e660000000000 */
[----:B-1----:R1:W1:Y:S08]  /*0480*/  SYNCS.EXCH.64 URZ, [UR10+0x23000], UR8 ;  /* 0x023000080a3f75b2 */ /* 0x0022700008000100 */
[----:B------:R1:W1:Y:S01]  /*0490*/  SYNCS.EXCH.64 URZ, [UR10+0x23028], UR6 ;  /* 0x023028060a3f75b2 */ /* 0x0002620008000100 */
        /* <DEDUP_REMOVED lines=8> */
[----:B------:R-:W-:Y:S01]  /*0520*/  NOP ;  /* 0x0000000000007918 */ /* 0x000fe20000000000 */
.L_x_3:
        /* <DEDUP_REMOVED lines=21> */
[----:B------:R-:W-:Y:S01]  /*0680*/  NOP ;  /* 0x0000000000007918 */ /* 0x000fe20000000000 */
.L_x_4:
[----:B------:R-:W5:Y:S01]  /*0690*/  SHFL.IDX PT, R3, R2, RZ, 0x1f ;  /* 0x00001fff02037589 */ /* 0x000f6200000e0000 */
[----:B------:R-:W-:Y:S01]  /*06a0*/  ELECT P0, URZ, PT ;  /* 0x00000000003f782f */ /* 0x000fe20003800000 */
[----:B------:R-:W-:Y:S01]  /*06b0*/  NOP ;  /* 0x0000000000007918 */ /* 0x000fe20000000000 */
[----:B-1----:R-:W-:Y:S02]  /*06c0*/  UMOV UR6, 0x80 ;  /* 0x0000008000067882 */ /* 0x002fe40000000000 */
[C---:B-----5:R-:W-:Y:S02]  /*06d0*/  ISETP.NE.OR P0, PT, R3.reuse, RZ, !P0 ;  /* 0x000000ff0300720c */ /* 0x060fe40004705670 */
[----:B------:R-:W-:-:S11]  /*06e0*/  ISETP.NE.AND P2, PT, R3, RZ, PT ;  /* 0x000000ff0300720c */ /* 0x000fd60003f45270 */
[----:B------:R-:W-:Y:S01]  /*06f0*/  VOTEU.ALL UP0, P0 ;  /* 0x00000000003f7886 */ /* 0x000fe20000000000 */
[----:B------:R-:W-:Y:S01]  /*0700*/  VOTEU.ALL UP2, P0 ;  /* 0x00000000003f7886 */ /* 0x000fe20000040000 */
[----:B------:R-:W-:Y:S01]  /*0710*/  VOTEU.ALL UP3, P0 ;  /* 0x00000000003f7886 */ /* 0x000fe20000060000 */
[----:B------:R-:W-:Y:S02]  /*0720*/  VOTEU.ALL UP4, P0 ;  /* 0x00000000003f7886 */ /* 0x000fe40000080000 */
[----:B------:R-:W1:Y:S01]  /*0730*/  @!UP0 S2UR UR9, SR_CgaCtaId ;  /* 0x00000000000989c3 */ /* 0x000e620000008800 */
[----:B------:R-:W-:Y:S01]  /*0740*/  @!UP0 UMOV UR8, 0x400 ;  /* 0x0000040000088882 */ /* 0x000fe20000000000 */
[----:B------:R-:W-:-:S04]  /*0750*/  @!UP0 UIADD3 UR6, -UR6, 0x100000, URZ ;  /* 0x0010000006068890 */ /* 0x000fc8000fffe13f */
[----:B------:R-:W-:Y:S02]  /*0760*/  @!UP0 USHF.L.U32 UR7, UR6, 0xb, URZ ;  /* 0x0000000b06078899 */ /* 0x000fe4000800063f */
[----:B------:R-:W-:Y:S02]  /*0770*/  @!UP0 USHF.L.U32 UR6, UR6, 0x1, URZ ;  /* 0x0000000106068899 */ /* 0x000fe4000800063f */
[----:B-1----:R-:W-:Y:S01]  /*0780*/  @!UP0 ULEA UR8, UR9, UR8, 0x18 ;  /* 0x0000000809088291 */ /* 0x002fe2000f8ec03f */
[----:B------:R-:W-:Y:S01]  /*0790*/  VOTEU.ALL UP0, P0 ;  /* 0x00000000003f7886 */ /* 0x000fe20000000000 */
[----:B------:R-:W1:Y:S10]  /*07a0*/  FENCE.VIEW.ASYNC.S ;  /* 0x00000000000073c6 */ /* 0x000e740000000000 */
[----:B-1----:R1:W1:Y:S01]  /*07b0*/  @!UP0 SYNCS.EXCH.64 URZ, [UR8+0x23090], UR6 ;  /* 0x02309006083f85b2 */ /* 0x0022620008000100 */
[----:B------:R1:W1:Y:S01]  /*07c0*/  @!UP2 SYNCS.EXCH.64 URZ, [UR8+0x23098], UR6 ;  /* 0x02309806083fa5b2 */ /* 0x0002620008000100 */
[----:B------:R1:W1:Y:S01]  /*07d0*/  @!UP3 SYNCS.EXCH.64 URZ, [UR8+0x230a0], UR6 ;  /* 0x0230a006083fb5b2 */ /* 0x0002620008000100 */
[----:B------:R1:W1:Y:S01]  /*07e0*/  @!UP4 SYNCS.EXCH.64 URZ, [UR8+0x230a8], UR6 ;  /* 0x0230a806083fc5b2 */ /* 0x0002620008000100 */
[----:B------:R-:W-:Y:S01]  /*07f0*/  NOP ;  /* 0x0000000000007918 */ /* 0x000fe20000000000 */
[----:B------:R-:W-:Y:S05]  /*0800*/  @P2 BRA `(.L_x_5) ;  /* 0x0000000000582947 */ /* 0x000fea0003800000 */
[----:B-1----:R-:W1:Y:S01]  /*0810*/  S2UR UR7, SR_CgaCtaId ;  /* 0x00000000000779c3 */ /* 0x002e620000008800 */
[----:B------:R-:W-:Y:S01]  /*0820*/  UMOV UR6, 0x400 ;  /* 0x0000040000067882 */ /* 0x000fe20000000000 */
[----:B------:R-:W-:Y:S01]  /*0830*/  UMOV UR8, 0x20 ;  /* 0x0000002000087882 */ /* 0x000fe20000000000 */
[----:B------:R-:W-:Y:S01]  /*0840*/  UMOV UR9, 0x80 ;  /* 0x0000008000097882 */ /* 0x000fe20000000000 */
[----:B------:R-:W-:Y:S01]  /*0850*/  ELECT P0, URZ, PT ;  /* 0x00000000003f782f */ /* 0x000fe20003800000 */
[----:B-1----:R-:W-:Y:S02]  /*0860*/  ULEA UR10, UR7, UR6, 0x18 ;  /* 0x00000006070a7291 */ /* 0x002fe4000f8ec03f */
[----:B------:R-:W-:-:S04]  /*0870*/  UIADD3 UR6, -UR8, 0x100000, URZ ;  /* 0x0010000008067890 */ /* 0x000fc8000fffe13f */
[----:B------:R-:W-:Y:S02]  /*0880*/  USHF.L.U32 UR7, UR6, 0xb, URZ ;  /* 0x0000000b06077899 */ /* 0x000fe4000800063f */
[----:B------:R-:W-:Y:S02]  /*0890*/  USHF.L.U32 UR6, UR6, 0x1, URZ ;  /* 0x0000000106067899 */ /* 0x000fe4000800063f */
        /* <DEDUP_REMOVED lines=13> */
.L_x_5:
[----:B------:R-:W-:Y:S01]  /*0970*/  ISETP.NE.AND P0, PT, RZ, UR38, PT ;  /* 0x00000026ff007c0c */ /* 0x000fe2000bf05270 */
[----:B------:R-:W-:Y:S01]  /*0980*/  NOP ;  /* 0x0000000000007918 */ /* 0x000fe20000000000 */
[----:B------:R-:W-:Y:S01]  /*0990*/  MOV R2, UR4 ;  /* 0x0000000400027c02 */ /* 0x000fe20008000f00 */
[----:B-1234-:R-:W-:Y:S03]  /*09a0*/  BAR.SYNC.DEFER_BLOCKING 0x0 ;  /* 0x0000000000007b1d */ /* 0x01efe60000010000 */
[----:B------:R-:W-:-:S07]  /*09b0*/  ISETP.EQ.AND P2, PT, R2, 0x1, P1 ;  /* 0x000000010200780c */ /* 0x000fce0000f42270 */
[----:B------:R-:W-:Y:S06]  /*09c0*/  @!P0 BRA `(.L_x_6) ;  /* 0x0000009000ec8947 */ /* 0x000fec0003800000 */
[----:B------:R-:W-:-:S06]  /*09d0*/  UISETP.GT.U32.AND UP0, UPT, UR30, 0x3, UPT ;  /* 0x000000031e00788c */ /* 0x000fcc000bf04070 */
[----:B------:R-:W-:-:S13]  /*09e0*/  PLOP3.LUT P0, PT, PT, PT, UP0, 0x80, 0x0 ;  /* 0x000000000000781c */ /* 0x000fda0003f0f008 */
[----:B------:R-:W-:Y:S05]  /*09f0*/  @P0 EXIT ;  /* 0x000000000000094d */ /* 0x000fea0003800000 */
.L_x_7:
[----:B------:R-:W-:-:S08]  /*0a00*/  NOP ;  /* 0x0000000000007918 */ /* 0x000fd00000000000 */
[----:B------:R-:W1:Y:S02]  /*0a10*/  USETMAXREG.TRY_ALLOC.CTAPOOL UP0, 0xf0 ;  /* 0x000000f0000079c8 */ /* 0x000e640008000600 */
[----:B-1----:R-:W-:-:S13]  /*0a20*/  PLOP3.LUT P0, PT, PT, PT, UP0, 0x80, 0x0 ;  /* 0x000000000000781c */ /* 0x002fda0003f0f008 */
[----:B------:R-:W-:Y:S05]  /*0a30*/  @!P0 BRA `(.L_x_7) ;  /* 0xfffffffc00f08947 */ /* 0x000fea000383ffff */
[----:B------:R-:W-:Y:S01]  /*0a40*/  UISETP.NE.AND UP0, UPT, UR38, 0x1, UPT ;  /* 0x000000012600788c */ /* 0x000fe2000bf05270 */
[----:B------:R-:W1:Y:S01]  /*0a50*/  S2UR UR6, SR_CTAID.X ;  /* 0x00000000000679c3 */ /* 0x000e620000002500 */
[----:B------:R-:W-:Y:S01]  /*0a60*/  UMOV UR4, URZ ;  /* 0x0000003f00047c82 */ /* 0x000fe20008000000 */
[----:B------:R-:W-:-:S03]  /*0a70*/  UMOV UR8, URZ ;  /* 0x0000003f00087c82 */ /* 0x000fc60008000000 */
[----:B------:R-:W-:-:S13]  /*0a80*/  PLOP3.LUT P0, PT, PT, PT, UP0, 0x80, 0x0 ;  /* 0x000000000000781c */ /* 0x000fda0003f0f008 */
[----:B------:R-:W-:Y:S05]  /*0a90*/  @!P0 BRA `(.L_x_8) ;  /* 0x00000000003c8947 */ /* 0x000fea0003800000 */
[----:B------:R-:W-:Y:S01]  /*0aa0*/  UISETP.NE.AND UP0, UPT, UR38, 0x2, UPT ;  /* 0x000000022600788c */ /* 0x000fe2000bf05270 */
[----:B------:R-:W-:-:S05]  /*0ab0*/  UMOV UR8, 0x1 ;  /* 0x0000000100087882 */ /* 0x000fca0000000000 */
[----:B------:R-:W-:-:S13]  /*0ac0*/  PLOP3.LUT P1, PT, PT, PT, UP0, 0x80, 0x0 ;  /* 0x000000000000781c */ /* 0x000fda0003f2f008 */
[----:B------:R-:W-:Y:S05]  /*0ad0*/  @!P1 BRA `(.L_x_8) ;  /* 0x00000000002c9947 */ /* 0x000fea0003800000 */
[----:B------:R-:W-:-:S06]  /*0ae0*/  UISETP.NE.AND UP0, UPT, UR38, 0x3, UPT ;  /* 0x000000032600788c */ /* 0x000fcc000bf05270 */
[----:B------:R-:W-:-:S13]  /*0af0*/  PLOP3.LUT P1, PT, PT, PT, UP0, 0x80, 0x0 ;  /* 0x000000000000781c */ /* 0x000fda0003f2f008 */
[----:B------:R-:W-:Y:S05]  /*0b00*/  @!P1 BRA `(.L_x_9) ;  /* 0x0000000000189947 */ /* 0x000fea0003800000 */
[----:B------:R-:W-:-:S11]  /*0b10*/  UISETP.NE.AND UP0, UPT, UR38, 0x4, UPT ;  /* 0x000000042600788c */ /* 0x000fd6000bf05270 */
[----:B------:R-:W-:Y:S01]  /*0b20*/  @!UP0 UMOV UR4, 0x1 ;  /* 0x0000000100048882 */ /* 0x000fe20000000000 */
[----:B------:R-:W-:Y:S01]  /*0b30*/  @!UP0 UMOV UR8, 0x1 ;  /* 0x0000000100088882 */ /* 0x000fe20000000000 */
[----:B------:R-:W-:Y:S01]  /*0b40*/  @UP0 UMOV UR4, URZ ;  /* 0x0000003f00040c82 */ /* 0x000fe20008000000 */
[----:B------:R-:W-:Y:S01]  /*0b50*/  @UP0 UMOV UR8, URZ ;  /* 0x0000003f00080c82 */ /* 0x000fe20008000000 */
[----:B------:R-:W-:Y:S05]  /*0b60*/  BRA `(.L_x_8) ;  /* 0x0000000000087947 */ /* 0x000fea0003800000 */
.L_x_9:
[----:B------:R-:W-:Y:S01]  /*0b70*/  UMOV UR4, 0x1 ;  /* 0x0000000100047882 */ /* 0x000fe20000000000 */
[----:B------:R-:W-:-:S05]  /*0b80*/  UMOV UR8, URZ ;  /* 0x0000003f00087c82 */ /* 0x000fca0008000000 */
.L_x_8:
[----:B------:R-:W-:Y:S05]  /*0b90*/  @!P0 BRA `(.L_x_10) ;  /* 0x0000000000408947 */ /* 0x000fea0003800000 */
[----:B------:R-:W-:-:S06]  /*0ba0*/  UISETP.NE.AND UP0, UPT, UR38, 0x2, UPT ;  /* 0x000000022600788c */ /* 0x000fcc000bf05270 */
[----:B------:R-:W-:-:S13]  /*0bb0*/  PLOP3.LUT P0, PT, PT, PT, UP0, 0x80, 0x0 ;  /* 0x000000000000781c */ /* 0x000fda0003f0f008 */
[----:B------:R-:W-:Y:S05]  /*0bc0*/  @!P0 BRA `(.L_x_11) ;  /* 0x00000000002c8947 */ /* 0x000fea0003800000 */
[----:B------:R-:W-:-:S06]  /*0bd0*/  UISETP.NE.AND UP0, UPT, UR38, 0x3, UPT ;  /* 0x000000032600788c */ /* 0x000fcc000bf05270 */
[----:B------:R-:W-:-:S13]  /*0be0*/  PLOP3.LUT P0, PT, PT, PT, UP0, 0x80, 0x0 ;  /* 0x000000000000781c */ /* 0x000fda0003f0f008 */
[----:B------:R-:W-:Y:S05]  /*0bf0*/  @!P0 BRA `(.L_x_12) ;  /* 0x0000000000188947 */ /* 0x000fea0003800000 */
[----:B------:R-:W-:Y:S01]  /*0c00*/  UISETP.NE.AND UP0, UPT, UR38, 0x4, UPT ;  /* 0x000000042600788c */ /* 0x000fe2000bf05270 */
[----:B-1----:R-:W-:-:S05]  /*0c10*/  UMOV UR37, UR6 ;  /* 0x0000000600257c82 */ /* 0x002fca0008000000 */
[----:B------:R-:W-:-:S13]  /*0c20*/  PLOP3.LUT P0, PT, PT, PT, UP0, 0x80, 0x0 ;  /* 0x000000000000781c */ /* 0x000fda0003f0f008 */
[----:B------:R-:W-:Y:S05]  /*0c30*/  @P0 BRA `(.L_x_13) ;  /* 0x00000000001c0947 */ /* 0x000fea0003800000 */
[----:B------:R-:W-:Y:S01]  /*0c40*/  ULEA UR37, UR6, 0x3, 0x1 ;  /* 0x0000000306257891 */ /* 0x000fe2000f8e083f */
[----:B------:R-:W-:Y:S11]  /*0c50*/  BRA `(.L_x_13) ;  /* 0x0000000000147947 */ /* 0x000ff60003800000 */
.L_x_12:
[----:B-1----:R-:W-:Y:S01]  /*0c60*/  ULEA UR37, UR6, 0x2, 0x1 ;  /* 0x0000000206257891 */ /* 0x002fe2000f8e083f */
[----:B------:R-:W-:Y:S11]  /*0c70*/  BRA `(.L_x_13) ;  /* 0x00000000000c7947 */ /* 0x000ff60003800000 */
.L_x_11:
[----:B-1----:R-:W-:Y:S01]  /*0c80*/  ULEA UR37, UR6, 0x1, 0x1 ;  /* 0x0000000106257891 */ /* 0x002fe2000f8e083f */
[----:B------:R-:W-:Y:S11]  /*0c90*/  BRA `(.L_x_13) ;  /* 0x0000000000047947 */ /* 0x000ff60003800000 */
.L_x_10:
[----:B-1----:R-:W-:-:S12]  /*0ca0*/  USHF.L.U32 UR37, UR6, 0x1, URZ ;  /* 0x0000000106257899 */ /* 0x002fd8000800063f */
.L_x_13:
[----:B------:R-:W1:Y:S01]  /*0cb0*/  LDC R2, c[0x0][0x28c] ;  /* 0x0000a300ff027b82 */ /* 0x000e620000000800 */
[----:B------:R-:W-:Y:S02]  /*0cc0*/  ULOP3.LUT UR7, UR5, 0x1, URZ, 0xfc, !UPT ;  /* 0x0000000105077892 */ /* 0x000fe4000f8efc3f */
[----:B------:R-:W-:Y:S02]  /*0cd0*/  ULEA UR6, UR6, 0xbf, 0x7 ;  /* 0x000000bf06067891 */ /* 0x000fe4000f8e383f */
[----:B------:R-:W-:Y:S02]  /*0ce0*/  UISETP.NE.AND UP0, UPT, UR7, 0x3, UPT ;  /* 0x000000030700788c */ /* 0x000fe4000bf05270 */
[----:B------:R-:W-:-:S04]  /*0cf0*/  USHF.R.U32.HI UR6, URZ, 0x6, UR6 ;  /* 0x000000063f067899 */ /* 0x000fc80008011606 */
[----:B------:R-:W-:Y:S02]  /*0d00*/  PLOP3.LUT P0, PT, PT, PT, UP0, 0x80, 0x0 ;  /* 0x000000000000781c */ /* 0x000fe40003f0f008 */
[----:B-1----:R-:W-:-:S04]  /*0d10*/  IADD3 R2, R2, 0x3f, RZ ;  /* 0x0000003f02027810 */ /* 0x002fc80007ffe0ff */
[----:B------:R-:W-:-:S04]  /*0d20*/  SHF.R.S32.HI R3, RZ, 0x1f, R2 ;  /* 0x0000001fff037819 */ /* 0x000fc80000011402 */
[----:B------:R-:W-:-:S04]  /*0d30*/  LEA.HI R3, R3, R2, RZ, 0x6 ;  /* 0x0000000203037211 */ /* 0x000fc800078f30ff */
[----:B------:R-:W-:-:S04]  /*0d40*/  SHF.R.S32.HI R3, RZ, 0x6, R3 ;  /* 0x00000006ff037819 */ /* 0x000fc80000011403 */
[----:B------:R-:W-:Y:S01]  /*0d50*/  VIMNMX R3, R3, UR6, PT ;  /* 0x0000000603037c48 */ /* 0x000fe2000bfe0100 */
[----:B------:R-:W-:Y:S06]  /*0d60*/  @!P0 BRA `(.L_x_14) ;  /* 0x0000000000048947 */ /* 0x000fec0003800000 */
[----:B------:R-:W-:Y:S01]  /*0d70*/  BPT.TRAP 0x1 ;  /* 0x000000040000795c */ /* 0x000fe20000300000 */
.L_x_14:
[----:B------:R-:W1:Y:S01]  /*0d80*/  S2UR UR6, SR_CgaCtaId ;  /* 0x00000000000679c3 */ /* 0x000e620000008800 */
[----:B------:R-:W-:Y:S01]  /*0d90*/  UMOV UR36, 0x400 ;  /* 0x0000040000247882 */ /* 0x000fe20000000000 */
[----:B------:R-:W-:Y:S02]  /*0da0*/  MOV R6, UR4 ;  /* 0x0000000400067c02 */ /* 0x000fe40008000f00 */
[----:B------:R-:W-:Y:S02]  /*0db0*/  SHF.R.S32.HI R5, RZ, 0x1f, R0 ;  /* 0x0000001fff057819 */ /* 0x000fe40000011400 */
[----:B------:R-:W-:Y:S02]  /*0dc0*/  SHF.L.U32 R6, R6, 0x1f, RZ ;  /* 0x0000001f06067819 */ /* 0x000fe400000006ff */
[----:B------:R-:W-:Y:S02]  /*0dd0*/  LEA.HI R5, R5, R0, RZ, 0x7 ;  /* 0x0000000005057211 */ /* 0x000fe400078f38ff */
[----:B------:R-:W-:-:S02]  /*0de0*/  MOV R9, UR37 ;  /* 0x0000002500097c02 */ /* 0x000fc40008000f00 */
[----:B------:R-:W-:-:S04]  /*0df0*/  LOP3.LUT R5, R5, 0xffffff80, RZ, 0xc0, !PT ;  /* 0xffffff8005057812 */ /* 0x000fc800078ec0ff */
[----:B------:R-:W-:-:S04]  /*0e00*/  IADD3 R5, -R5, R0, RZ ;  /* 0x0000000005057210 */ /* 0x000fc80007ffe1ff */
[----:B------:R-:W-:Y:S01]  /*0e10*/  SHF.R.S32.HI R0, RZ, 0x1f, R5 ;  /* 0x0000001fff007819 */ /* 0x000fe20000011405 */
[----:B-1----:R-:W-:-:S03]  /*0e20*/  ULEA UR36, UR6, UR36, 0x18 ;  /* 0x0000002406247291 */ /* 0x002fc6000f8ec03f */
[CC--:B------:R-:W-:Y:S02]  /*0e30*/  LEA.HI R2, R0.reuse, R5.reuse, RZ, 0x2 ;  /* 0x0000000500027211 */ /* 0x0c0fe400078f10ff */
[----:B------:R-:W-:Y:S01]  /*0e40*/  LEA.HI R0, R0, R5, RZ, 0x5 ;  /* 0x0000000500007211 */ /* 0x000fe200078f28ff */
[----:B------:R-:W-:Y:S01]  /*0e50*/  ULEA UR6, UR8, UR36, 0x3 ;  /* 0x0000002408067291 */ /* 0x000fe2000f8e183f */
[--C-:B------:R-:W-:Y:S02]  /*0e60*/  SHF.R.S32.HI R4, RZ, 0x2, R2.reuse ;  /* 0x00000002ff047819 */ /* 0x100fe40000011402 */
[----:B------:R-:W-:Y:S02]  /*0e70*/  SHF.R.S32.HI R7, RZ, 0x1f, R2 ;  /* 0x0000001fff077819 */ /* 0x000fe40000011402 */
[----:B------:R-:W-:Y:S02]  /*0e80*/  LOP3.LUT R2, R2, 0x7ffffffc, RZ, 0xc0, !PT ;  /* 0x7ffffffc02027812 */ /* 0x000fe400078ec0ff */
[----:B------:R-:W-:-:S02]  /*0e90*/  LEA.HI R7, R7, R4, RZ, 0x3 ;  /* 0x0000000407077211 */ /* 0x000fc400078f18ff */
[----:B------:R-:W1:Y:S01]  /*0ea0*/  SYNCS.PHASECHK.TRANS64.TRYWAIT P1, [UR6+0x23050], R6 ;  /* 0x02305006ff0075a7 */ /* 0x000e620008020146 */
[----:B------:R-:W-:Y:S02]  /*0eb0*/  SHF.R.S32.HI R0, RZ, 0x5, R0 ;  /* 0x00000005ff007819 */ /* 0x000fe40000011400 */
[----:B------:R-:W-:Y:S02]  /*0ec0*/  LOP3.LUT R7, R7, 0xfffffff8, RZ, 0xc0, !PT ;  /* 0xfffffff807077812 */ /* 0x000fe400078ec0ff */
[----:B------:R-:W-:Y:S02]  /*0ed0*/  IADD3 R5, R5, -R2, RZ ;  /* 0x8000000205057210 */ /* 0x000fe40007ffe0ff */
[----:B------:R-:W-:-:S04]  /*0ee0*/  IADD3 R7, R4, -R7, RZ ;  /* 0x8000000704077210 */ /* 0x000fc80007ffe0ff */
[----:B------:R-:W-:Y:S01]  /*0ef0*/  LEA R0, R0, R7, 0x4 ;  /* 0x0000000700007211 */ /* 0x000fe200078e20ff */
[----:B-1----:R-:W-:Y:S06]  /*0f00*/  @!P1 BRA `(.L_x_15) ;  /* 0x000000a800549947 */ /* 0x002fec0003800000 */
.L_x_107:
[----:B------:R-:W-:Y:S02]  /*0f10*/  SHF.L.U32 R5, R5, 0x1, RZ ;  /* 0x0000000105057819 */ /* 0x000fe400000006ff */
[----:B------:R-:W-:Y:S01]  /*0f20*/  LEA R0, R9, R0, 0x6 ;  /* 0x0000000009007211 */ /* 0x000fe200078e30ff */
[----:B------:R-:W-:Y:S06]  /*0f30*/  @!P0 BRA `(.L_x_16) ;  /* 0x0000000000048947 */ /* 0x000fec0003800000 */
[----:B------:R-:W-:Y:S01]  /*0f40*/  BPT.TRAP 0x1 ;  /* 0x000000040000795c */ /* 0x000fe20000300000 */
.L_x_16:
[----:B------:R-:W-:Y:S01]  /*0f50*/  SHF.L.U32 R9, RZ, 0x1f, RZ ;  /* 0x0000001fff097819 */ /* 0x000fe200000006ff */
[----:B------:R-:W-:Y:S01]  /*0f60*/  UIADD3 UR31, UR36, 0x23090, URZ ;  /* 0x00023090241f7890 */ /* 0x000fe2000fffe03f */
[----:B------:R-:W-:Y:S02]  /*0f70*/  ISETP.NE.AND P2, PT, RZ, UR30, PT ;  /* 0x0000001eff007c0c */ /* 0x000fe4000bf45270 */
[----:B------:R-:W2:Y:S02]  /*0f80*/  SYNCS.PHASECHK.TRANS64.TRYWAIT P1, [UR36+0x23000], R9 ;  /* 0x02300009ff0075a7 */ /* 0x000ea40008020164 */
[----:B--2---:R-:W-:Y:S09]  /*0f90*/  @!P1 BRA `(.L_x_17) ;  /* 0x000000a800489947 */ /* 0x004ff20003800000 */
.L_x_108:
[----:B------:R-:W-:Y:S01]  /*0fa0*/  ULEA UR7, UR38, UR31, 0x3 ;  /* 0x0000001f26077291 */ /* 0x000fe2000f8e183f */
[----:B--2---:R-:W-:-:S04]  /*0fb0*/  SEL R2, RZ, 0x1, P2 ;  /* 0x00000001ff027807 */ /* 0x004fc80001000000 */
[----:B------:R-:W-:-:S04]  /*0fc0*/  SHF.L.U32 R2, R2, 0x1f, RZ ;  /* 0x0000001f02027819 */ /* 0x000fc800000006ff */
[----:B------:R-:W2:Y:S02]  /*0fd0*/  SYNCS.PHASECHK.TRANS64.TRYWAIT P1, [UR7+-0x8], R2 ;  /* 0xfffff802ff0075a7 */ /* 0x000ea40008020147 */
[----:B--2---:R-:W-:Y:S05]  /*0fe0*/  @!P1 BRA `(.L_x_18) ;  /* 0x000000a8004c9947 */ /* 0x004fea0003800000 */
.L_x_109:
[----:B------:R-:W-:Y:S01]  /*0ff0*/  USHF.R.U32.HI UR4, URZ, 0x4, UR36 ;  /* 0x000000043f047899 */ /* 0x000fe20008011624 */
[----:B------:R-:W-:Y:S01]  /*1000*/  WARPGROUP.ARRIVE ;  /* 0x00000000000079c5 */ /* 0x000fe20000000000 */
[----:B------:R-:W-:Y:S01]  /*1010*/  UIADD3 UR6, UR36, 0xa000, URZ ;  /* 0x0000a00024067890 */ /* 0x000fe2000fffe03f */
[----:B-1----:R-:W-:Y:S01]  /*1020*/  IADD3 R2, R0, 0x8, RZ ;  /* 0x0000000800027810 */ /* 0x002fe20007ffe0ff */
[----:B------:R-:W-:Y:S01]  /*1030*/  ULOP3.LUT UR4, UR4, 0x3fff, URZ, 0xc0, !UPT ;  /* 0x00003fff04047892 */ /* 0x000fe2000f8ec03f */
[C---:B------:R-:W-:Y:S01]  /*1040*/  IADD3 R13, R5.reuse, 0x10, RZ ;  /* 0x00000010050d7810 */ /* 0x040fe20007ffe0ff */
[----:B------:R-:W-:Y:S01]  /*1050*/  USHF.R.U32.HI UR6, URZ, 0x4, UR6 ;  /* 0x000000043f067899 */ /* 0x000fe20008011606 */
[CC--:B------:R-:W-:Y:S01]  /*1060*/  ISETP.GE.AND P5, PT, R2.reuse, R5.reuse, PT ;  /* 0x000000050200720c */ /* 0x0c0fe20003fa6270 */
[----:B------:R-:W-:Y:S01]  /*1070*/  ULOP3.LUT UR4, UR4, 0x10000, URZ, 0xfc, !UPT ;  /* 0x0001000004047892 */ /* 0x000fe2000f8efc3f */
[-C--:B------:R-:W-:Y:S01]  /*1080*/  ISETP.GT.AND P1, PT, R2, R5.reuse, PT ;  /* 0x000000050200720c */ /* 0x080fe20003f24270 */
[----:B------:R-:W-:Y:S01]  /*1090*/  ULOP3.LUT UR6, UR6, 0x3fff, URZ, 0xc0, !UPT ;  /* 0x00003fff06067892 */ /* 0x000fe2000f8ec03f */
[C---:B------:R-:W-:Y:S01]  /*10a0*/  ISETP.GE.AND P3, PT, R0.reuse, R5, PT ;  /* 0x000000050000720c */ /* 0x040fe20003f66270 */
[----:B------:R-:W-:Y:S01]  /*10b0*/  UIMAD UR44, UR8, 0x500, UR4 ;  /* 0x00000500082c78a4 */ /* 0x000fe2000f8e0204 */
[C---:B------:R-:W-:Y:S01]  /*10c0*/  ISETP.GE.AND P6, PT, R0.reuse, R13, PT ;  /* 0x0000000d0000720c */ /* 0x040fe20003fc6270 */
[----:B------:R-:W-:Y:S01]  /*10d0*/  ULOP3.LUT UR4, UR6, 0x10000, URZ, 0xfc, !UPT ;  /* 0x0001000006047892 */ /* 0x000fe2000f8efc3f */
[C---:B------:R-:W-:Y:S01]  /*10e0*/  IADD3 R7, R5.reuse, 0x8, RZ ;  /* 0x0000000805077810 */ /* 0x040fe20007ffe0ff */
[----:B------:R-:W-:Y:S01]  /*10f0*/  UMOV UR45, 0x80000020 ;  /* 0x80000020002d7882 */ /* 0x000fe20000000000 */
[----:B------:R-:W-:Y:S01]  /*1100*/  UMOV UR11, 0x80000020 ;  /* 0x80000020000b7882 */ /* 0x000fe20000000000 */
[----:B------:R-:W-:Y:S01]  /*1110*/  UMOV UR9, UR45 ;  /* 0x0000002d00097c82 */ /* 0x000fe20008000000 */
[----:B------:R-:W-:Y:S01]  /*1120*/  UMOV UR8, UR44 ;  /* 0x0000002c00087c82 */ /* 0x000fe20008000000 */
[----:B------:R-:W-:Y:S01]  /*1130*/  UIADD3 UR40, UR44, 0x2, URZ ;  /* 0x000000022c287890 */ /* 0x000fe2000fffe03f */
[C---:B------:R-:W-:Y:S01]  /*1140*/  IADD3 R11, R5.reuse, 0x9, RZ ;  /* 0x00000009050b7810 */ /* 0x040fe20007ffe0ff */
[----:B------:R-:W-:Y:S01]  /*1150*/  UMOV UR10, UR4 ;  /* 0x00000004000a7c82 */ /* 0x000fe20008000000 */
[----:B------:R-:W-:Y:S01]  /*1160*/  UIADD3 UR42, UR4, 0x2, URZ ;  /* 0x00000002042a7890 */ /* 0x000fe2000fffe03f */
[----:B------:R-:W-:Y:S01]  /*1170*/  HGMMA.64x64x16.F32.BF16 R24, gdesc[UR8], RZ, !UPT, gsb0 ;  /* 0x00e00000081879f0 */ /* 0x000fe2000c0018ff */
[----:B------:R-:W-:Y:S01]  /*1180*/  UMOV UR41, 0x80000020 ;  /* 0x8000002000297882 */ /* 0x000fe20000000000 */
[----:B------:R-:W-:Y:S01]  /*1190*/  UMOV UR43, 0x80000020 ;  /* 0x80000020002b7882 */ /* 0x000fe20000000000 */
[----:B------:R-:W-:Y:S01]  /*11a0*/  UIADD3 UR32, UR44, 0x100, URZ ;  /* 0x000001002c207890 */ /* 0x000fe2000fffe03f */
[C---:B------:R-:W-:Y:S01]  /*11b0*/  ISETP.GE.AND P2, PT, R0.reuse, R7, PT ;  /* 0x000000070000720c */ /* 0x040fe20003f46270 */
[----:B------:R-:W-:Y:S01]  /*11c0*/  UIADD3 UR34, UR4, 0x100, URZ ;  /* 0x0000010004227890 */ /* 0x000fe2000fffe03f */
[----:B------:R-:W-:Y:S01]  /*11d0*/  ISETP.GE.AND P4, PT, R0, R11, PT ;  /* 0x0000000b0000720c */ /* 0x000fe20003f86270 */
[----:B------:R-:W-:Y:S01]  /*11e0*/  UMOV UR33, 0x80000020 ;  /* 0x8000002000217882 */ /* 0x000fe20000000000 */
[----:B------:R-:W-:Y:S01]  /*11f0*/  UMOV UR35, 0x80000020 ;  /* 0x8000002000237882 */ /* 0x000fe20000000000 */
[----:B------:R-:W-:Y:S01]  /*1200*/  UIADD3 UR28, UR44, 0x102, URZ ;  /* 0x000001022c1c7890 */ /* 0x000fe2000fffe03f */
[C---:B------:R-:W-:Y:S01]  /*1210*/  VIADD R7, R5.reuse, 0x11 ;  /* 0x0000001105077836 */ /* 0x040fe20000000000 */
[----:B------:R-:W-:Y:S01]  /*1220*/  UIADD3 UR10, UR4, 0x102, URZ ;  /* 0x00000102040a7890 */ /* 0x000fe2000fffe03f */
[----:B------:R-:W-:Y:S01]  /*1230*/  IADD3 R11, R5, 0x19, RZ ;  /* 0x00000019050b7810 */ /* 0x000fe20007ffe0ff */
[----:B------:R-:W-:Y:S01]  /*1240*/  UMOV UR29, 0x80000020 ;  /* 0x80000020001d7882 */ /* 0x000fe20000000000 */
[----:B------:R-:W-:Y:S01]  /*1250*/  UMOV UR11, 0x80000020 ;  /* 0x80000020000b7882 */ /* 0x000fe20000000000 */
[----:B------:R-:W-:Y:S01]  /*1260*/  UMOV UR9, UR29 ;  /* 0x0000001d00097c82 */ /* 0x000fe20008000000 */
[----:B------:R-:W-:Y:S01]  /*1270*/  UMOV UR8, UR28 ;  /* 0x0000001c00087c82 */ /* 0x000fe20008000000 */
[----:B------:R-:W-:-:S02]  /*1280*/  UIADD3 UR24, UR44, 0x200, URZ ;  /* 0x000002002c187890 */ /* 0x000fc4000fffe03f */
[----:B------:R-:W-:Y:S01]  /*1290*/  UIADD3 UR26, UR4, 0x200, URZ ;  /* 0x00000200041a7890 */ /* 0x000fe2000fffe03f */
[----:B------:R-:W-:Y:S01]  /*12a0*/  UMOV UR25, 0x80000020 ;  /* 0x8000002000197882 */ /* 0x000fe20000000000 */
[----:B------:R-:W-:Y:S01]  /*12b0*/  UMOV UR27, 0x80000020 ;  /* 0x80000020001b7882 */ /* 0x000fe20000000000 */
[----:B------:R-:W-:Y:S02]  /*12c0*/  UIADD3 UR20, UR44, 0x202, URZ ;  /* 0x000002022c147890 */ /* 0x000fe4000fffe03f */
[----:B------:R-:W-:Y:S01]  /*12d0*/  UIADD3 UR22, UR4, 0x202, URZ ;  /* 0x0000020204167890 */ /* 0x000fe2000fffe03f */
[----:B------:R-:W-:Y:S01]  /*12e0*/  UMOV UR21, 0x80000020 ;  /* 0x8000002000157882 */ /* 0x000fe20000000000 */
[----:B------:R-:W-:Y:S01]  /*12f0*/  UMOV UR23, 0x80000020 ;  /* 0x8000002000177882 */ /* 0x000fe20000000000 */
[----:B------:R-:W-:Y:S02]  /*1300*/  UIADD3 UR16, UR44, 0x300, URZ ;  /* 0x000003002c107890 */ /* 0x000fe4000fffe03f */
[----:B------:R-:W-:Y:S01]  /*1310*/  UIADD3 UR18, UR4, 0x300, URZ ;  /* 0x0000030004127890 */ /* 0x000fe2000fffe03f */
[----:B------:R-:W-:Y:S01]  /*1320*/  UMOV UR17, 0x80000020 ;  /* 0x8000002000117882 */ /* 0x000fe20000000000 */
[----:B------:R-:W-:Y:S01]  /*1330*/  UMOV UR19, 0x80000020 ;  /* 0x8000002000137882 */ /* 0x000fe20000000000 */
        /* <DEDUP_REMOVED lines=8> */
[----:B------:R-:W-:-:S04]  /*13c0*/  USHF.L.U32 UR30, UR30, 0x3, URZ ;  /* 0x000000031e1e7899 */ /* 0x000fc8000800063f */
[----:B------:R-:W-:Y:S01]  /*13d0*/  ULOP3.LUT UR30, UR30, 0x8, URZ, 0xc, !UPT ;  /* 0x000000081e1e7892 */ /* 0x000fe2000f8e0c3f */
[----:B------:R-:W-:Y:S02]  /*13e0*/  WARPGROUP.DEPBAR.LE gsb0, 0x0 ;  /* 0x00008000000079c5 */ /* 0x000fe40000010000 */
[----:B------:R-:W-:-:S06]  /*13f0*/  WARPGROUP.ARRIVE ;  /* 0x00000000000079c5 */ /* 0x000fcc0000000000 */
[----:B------:R-:W-:Y:S03]  /*1400*/  HGMMA.64x64x16.F32.BF16 R24, gdesc[UR40], R24, gsb0 ;  /* 0x00e00000281879f0 */ /* 0x000fe60008001818 */
[----:B------:R-:W-:Y:S02]  /*1410*/  WARPGROUP.DEPBAR.LE gsb0, 0x0 ;  /* 0x00008000000079c5 */ /* 0x000fe40000010000 */
[----:B------:R-:W-:-:S06]  /*1420*/  WARPGROUP.ARRIVE ;  /* 0x00000000000079c5 */ /* 0x000fcc0000000000 */
[----:B------:R-:W-:Y:S03]  /*1430*/  HGMMA.64x64x16.F32.BF16 R24, gdesc[UR32], R24, gsb0 ;  /* 0x00e00000201879f0 */ /* 0x000fe60008001818 */
[----:B------:R-:W-:Y:S02]  /*1440*/  WARPGROUP.DEPBAR.LE gsb0, 0x0 ;  /* 0x00008000000079c5 */ /* 0x000fe40000010000 */
[----:B------:R-:W-:-:S06]  /*1450*/  WARPGROUP.ARRIVE ;  /* 0x00000000000079c5 */ /* 0x000fcc0000000000 */
[----:B------:R-:W-:Y:S01]  /*1460*/  HGMMA.64x64x16.F32.BF16 R24, gdesc[UR8], R24, gsb0 ;  /* 0x00e00000081879f0 */ /* 0x000fe20008001818 */
[----:B------:R-:W-:Y:S02]  /*1470*/  UIADD3 UR8, UR44, 0x400, URZ ;  /* 0x000004002c087890 */ /* 0x000fe4000fffe03f */
[----:B------:R-:W-:Y:S01]  /*1480*/  UIADD3 UR10, UR4, 0x400, URZ ;  /* 0x00000400040a7890 */ /* 0x000fe2000fffe03f */
[----:B------:R-:W-:Y:S01]  /*1490*/  UMOV UR9, 0x80000020 ;  /* 0x8000002000097882 */ /* 0x000fe20000000000 */
[----:B------:R-:W-:Y:S01]  /*14a0*/  UMOV UR11, 0x80000020 ;  /* 0x80000020000b7882 */ /* 0x000fe20000000000 */
        /* <DEDUP_REMOVED lines=15> */
[----:B------:R-:W-:Y:S01]  /*15a0*/  ULDC UR10, c[0x0][0x604] ;  /* 0x00018100000a7ab9 */ /* 0x000fe20000000800 */
[----:B------:R-:W-:Y:S01]  /*15b0*/  ULDC UR11, c[0x0][0x604] ;  /* 0x00018100000b7ab9 */ /* 0x000fe20000000800 */
[----:B------:R-:W-:Y:S02]  /*15c0*/  WARPGROUP.DEPBAR.LE gsb0, 0x0 ;  /* 0x00008000000079c5 */ /* 0x000fe40000010000 */
[----:B------:R-:W-:-:S06]  /*15d0*/  WARPGROUP.ARRIVE ;  /* 0x00000000000079c5 */ /* 0x000fcc0000000000 */
[----:B------:R-:W-:Y:S03]  /*15e0*/  HGMMA.64x64x16.F32.BF16 R24, gdesc[UR48], R24, gsb0 ;  /* 0x00e00000301879f0 */ /* 0x000fe60008001818 */
[----:B------:R-:W-:Y:S02]  /*15f0*/  WARPGROUP.DEPBAR.LE gsb0, 0x0 ;  /* 0x00008000000079c5 */ /* 0x000fe40000010000 */
[----:B------:R-:W-:Y:S02]  /*1600*/  FSEL R26, R26, -INF , P5 ;  /* 0xff8000001a1a7808 */ /* 0x000fe40002800000 */
[----:B------:R-:W-:Y:S02]  /*1610*/  FSEL R27, R27, -INF , P1 ;  /* 0xff8000001b1b7808 */ /* 0x000fe40000800000 */
[----:B------:R-:W-:Y:S02]  /*1620*/  FSEL R30, R30, -INF , P3 ;  /* 0xff8000001e1e7808 */ /* 0x000fe40001800000 */
[----:B------:R-:W-:-:S02]  /*1630*/  ISETP.GT.AND P1, PT, R0, R5, PT ;  /* 0x000000050000720c */ /* 0x000fc40003f24270 */
[----:B------:R-:W-:Y:S02]  /*1640*/  FMNMX R13, R26, R27, !PT ;  /* 0x0000001b1a0d7209 */ /* 0x000fe40007800000 */
[----:B------:R-:W-:Y:S02]  /*1650*/  FSEL R31, R31, -INF , P1 ;  /* 0xff8000001f1f7808 */ /* 0x000fe40000800000 */
[----:B------:R-:W-:Y:S02]  /*1660*/  FMNMX R4, R30, R13, !PT ;  /* 0x0000000d1e047209 */ /* 0x000fe40007800000 */
[----:B------:R-:W-:Y:S02]  /*1670*/  FSEL R34, R34, -INF , P2 ;  /* 0xff80000022227808 */ /* 0x000fe40001000000 */
[----:B------:R-:W-:Y:S02]  /*1680*/  FMNMX R13, R31, R4, !PT ;  /* 0x000000041f0d7209 */ /* 0x000fe40007800000 */
[----:B------:R-:W-:-:S02]  /*1690*/  FSEL R35, R35, -INF , P4 ;  /* 0xff80000023237808 */ /* 0x000fc40002000000 */
[----:B------:R-:W-:Y:S02]  /*16a0*/  FMNMX R4, R34, R13, !PT ;  /* 0x0000000d22047209 */ /* 0x000fe40007800000 */
[C---:B------:R-:W-:Y:S02]  /*16b0*/  ISETP.GE.AND P5, PT, R0.reuse, R7, PT ;  /* 0x000000070000720c */ /* 0x040fe40003fa6270 */
[----:B------:R-:W-:Y:S02]  /*16c0*/  IADD3 R7, R5, 0x18, RZ ;  /* 0x0000001805077810 */ /* 0x000fe40007ffe0ff */
[----:B------:R-:W-:Y:S02]  /*16d0*/  FSEL R25, R25, -INF , P1 ;  /* 0xff80000019197808 */ /* 0x000fe40000800000 */
[----:B------:R-:W-:Y:S02]  /*16e0*/  ISETP.GE.AND P1, PT, R0, R11, PT ;  /* 0x0000000b0000720c */ /* 0x000fe40003f26270 */
[----:B------:R-:W-:-:S02]  /*16f0*/  FSEL R38, R38, -INF , P6 ;  /* 0xff80000026267808 */ /* 0x000fc40003000000 */
[----:B------:R-:W-:Y:S02]  /*1700*/  FMNMX R11, R35, R4, !PT ;  /* 0x00000004230b7209 */ /* 0x000fe40007800000 */
[----:B------:R-:W-:Y:S02]  /*1710*/  FSEL R24, R24, -INF , P3 ;  /* 0xff80000018187808 */ /* 0x000fe40001800000 */
[----:B------:R-:W-:Y:S02]  /*1720*/  ISETP.GE.AND P3, PT, R0, R7, PT ;  /* 0x000000070000720c */ /* 0x000fe40003f66270 */
[----:B------:R-:W-:Y:S02]  /*1730*/  IADD3 R7, R5, 0x20, RZ ;  /* 0x0000002005077810 */ /* 0x000fe40007ffe0ff */
[----:B------:R-:W-:Y:S02]  /*1740*/  FSEL R39, R39, -INF , P5 ;  /* 0xff80000027277808 */ /* 0x000fe40002800000 */
[----:B------:R-:W-:-:S02]  /*1750*/  FMNMX R4, R38, R11, !PT ;  /* 0x0000000b26047209 */ /* 0x000fc40007800000 */
[----:B------:R-:W-:Y:S02]  /*1760*/  FSEL R28, R28, -INF , P2 ;  /* 0xff8000001c1c7808 */ /* 0x000fe40001000000 */
[----:B------:R-:W-:Y:S02]  /*1770*/  ISETP.GE.AND P2, PT, R0, R7, PT ;  /* 0x000000070000720c */ /* 0x000fe40003f46270 */
[----:B------:R-:W-:Y:S02]  /*1780*/  IADD3 R7, R5, 0x21, RZ ;  /* 0x0000002105077810 */ /* 0x000fe40007ffe0ff */
[----:B------:R-:W-:Y:S02]  /*1790*/  FSEL R42, R42, -INF , P3 ;  /* 0xff8000002a2a7808 */ /* 0x000fe40001800000 */
[----:B------:R-:W-:Y:S02]  /*17a0*/  FMNMX R11, R39, R4, !PT ;  /* 0x00000004270b7209 */ /* 0x000fe40007800000 */
[----:B------:R-:W-:-:S02]  /*17b0*/  FSEL R29, R29, -INF , P4 ;  /* 0xff8000001d1d7808 */ /* 0x000fc40002000000 */
[----:B------:R-:W-:Y:S02]  /*17c0*/  ISETP.GE.AND P4, PT, R0, R7, PT ;  /* 0x000000070000720c */ /* 0x000fe40003f86270 */
[----:B------:R-:W-:Y:S02]  /*17d0*/  FSEL R43, R43, -INF , P1 ;  /* 0xff8000002b2b7808 */ /* 0x000fe40000800000 */
[----:B------:R-:W-:Y:S02]  /*17e0*/  FMNMX R4, R42, R11, !PT ;  /* 0x0000000b2a047209 */ /* 0x000fe40007800000 */
[----:B------:R-:W-:Y:S02]  /*17f0*/  IADD3 R7, R5, 0x28, RZ ;  /* 0x0000002805077810 */ /* 0x000fe40007ffe0ff */
[----:B------:R-:W-:Y:S02]  /*1800*/  FSEL R32, R32, -INF , P6 ;  /* 0xff80000020207808 */ /* 0x000fe40003000000 */
[----:B------:R-:W-:-:S02]  /*1810*/  FSEL R46, R46, -INF , P2 ;  /* 0xff8000002e2e7808 */ /* 0x000fc40001000000 */
[----:B------:R-:W-:Y:S02]  /*1820*/  FMNMX R11, R43, R4, !PT ;  /* 0x000000042b0b7209 */ /* 0x000fe40007800000 */
[----:B------:R-:W-:Y:S02]  /*1830*/  ISETP.GE.AND P6, PT, R0, R7, PT ;  /* 0x000000070000720c */ /* 0x000fe40003fc6270 */
[----:B------:R-:W-:Y:S02]  /*1840*/  IADD3 R7, R5, 0x29, RZ ;  /* 0x0000002905077810 */ /* 0x000fe40007ffe0ff */
[----:B------:R-:W-:Y:S02]  /*1850*/  FSEL R47, R47, -INF , P4 ;  /* 0xff8000002f2f7808 */ /* 0x000fe40002000000 */
[----:B------:R-:W-:Y:S02]  /*1860*/  FMNMX R4, R46, R11, !PT ;  /* 0x0000000b2e047209 */ /* 0x000fe40007800000 */
[----:B------:R-:W-:-:S02]  /*1870*/  FSEL R33, R33, -INF , P5 ;  /* 0xff80000021217808 */ /* 0x000fc40002800000 */
[----:B------:R-:W-:Y:S02]  /*1880*/  ISETP.GE.AND P5, PT, R0, R7, PT ;  /* 0x000000070000720c */ /* 0x000fe40003fa6270 */
[----:B------:R-:W-:Y:S02]  /*1890*/  IADD3 R7, R5, 0x30, RZ ;  /* 0x0000003005077810 */ /* 0x000fe40007ffe0ff */
[----:B------:R-:W-:Y:S02]  /*18a0*/  FSEL R50, R50, -INF , P6 ;  /* 0xff80000032327808 */ /* 0x000fe40003000000 */
[----:B------:R-:W-:Y:S02]  /*18b0*/  FMNMX R11, R47, R4, !PT ;  /* 0x000000042f0b7209 */ /* 0x000fe40007800000 */
[----:B------:R-:W-:Y:S02]  /*18c0*/  FSEL R36, R36, -INF , P3 ;  /* 0xff80000024247808 */ /* 0x000fe40001800000 */
[----:B------:R-:W-:-:S02]  /*18d0*/  ISETP.GE.AND P3, PT, R0, R7, PT ;  /* 0x000000070000720c */ /* 0x000fc40003f66270 */
[----:B------:R-:W-:Y:S02]  /*18e0*/  IADD3 R7, R5, 0x31, RZ ;  /* 0x0000003105077810 */ /* 0x000fe40007ffe0ff */
[----:B------:R-:W-:Y:S02]  /*18f0*/  FSEL R51, R51, -INF , P5 ;  /* 0xff80000033337808 */ /* 0x000fe40002800000 */
[----:B------:R-:W-:Y:S02]  /*1900*/  FMNMX R4, R50, R11, !PT ;  /* 0x0000000b32047209 */ /* 0x000fe40007800000 */
[----:B------:R-:W-:Y:S02]  /*1910*/  FSEL R37, R37, -INF , P1 ;  /* 0xff80000025257808 */ /* 0x000fe40000800000 */
[----:B------:R-:W-:Y:S02]  /*1920*/  ISETP.GE.AND P1, PT, R0, R7, PT ;  /* 0x000000070000720c */ /* 0x000fe40003f26270 */
[----:B------:R-:W-:-:S02]  /*1930*/  FSEL R54, R54, -INF , P3 ;  /* 0xff80000036367808 */ /* 0x000fc40001800000 */
[----:B------:R-:W-:Y:S02]  /*1940*/  FMNMX R11, R51, R4, !PT ;  /* 0x00000004330b7209 */ /* 0x000fe40007800000 */
[----:B------:R-:W-:Y:S02]  /*1950*/  FMNMX R7, R24, R25, !PT ;  /* 0x0000001918077209 */ /* 0x000fe40007800000 */
[----:B------:R-:W-:Y:S02]  /*1960*/  FSEL R55, R55, -INF , P1 ;  /* 0xff80000037377808 */ /* 0x000fe40000800000 */
[----:B------:R-:W-:Y:S02]  /*1970*/  FMNMX R6, R54, R11, !PT ;  /* 0x0000000b36067209 */ /* 0x000fe40007800000 */
[----:B------:R-:W-:Y:S02]  /*1980*/  FMNMX R4, R28, R7, !PT ;  /* 0x000000071c047209 */ /* 0x000fe40007800000 */
[----:B------:R-:W-:-:S02]  /*1990*/  FMNMX R6, R55, R6, !PT ;  /* 0x0000000637067209 */ /* 0x000fc40007800000 */
[----:B------:R-:W-:Y:S02]  /*19a0*/  FMNMX R7, R29, R4, !PT ;  /* 0x000000041d077209 */ /* 0x000fe40007800000 */
[----:B------:R-:W-:Y:S01]  /*19b0*/  FSEL R40, R40, -INF , P2 ;  /* 0xff80000028287808 */ /* 0x000fe20001000000 */
[----:B------:R-:W1:Y:S01]  /*19c0*/  SHFL.BFLY PT, R13, R6, 0x1, 0x1f ;  /* 0x0c201f00060d7f89 */ /* 0x000e6200000e0000 */
[----:B------:R-:W-:Y:S02]  /*19d0*/  FMNMX R4, R32, R7, !PT ;  /* 0x0000000720047209 */ /* 0x000fe40007800000 */
[----:B------:R-:W-:Y:S02]  /*19e0*/  FSEL R41, R41, -INF , P4 ;  /* 0xff80000029297808 */ /* 0x000fe40002000000 */
[----:B------:R-:W-:Y:S02]  /*19f0*/  FMNMX R7, R33, R4, !PT ;  /* 0x0000000421077209 */ /* 0x000fe40007800000 */
[----:B------:R-:W-:-:S02]  /*1a00*/  FSEL R44, R44, -INF , P6 ;  /* 0xff8000002c2c7808 */ /* 0x000fc40003000000 */
[----:B------:R-:W-:Y:S02]  /*1a10*/  FMNMX R4, R36, R7, !PT ;  /* 0x0000000724047209 */ /* 0x000fe40007800000 */
[----:B------:R-:W-:Y:S02]  /*1a20*/  FSEL R45, R45, -INF , P5 ;  /* 0xff8000002d2d7808 */ /* 0x000fe40002800000 */
[----:B------:R-:W-:Y:S02]  /*1a30*/  FMNMX R7, R37, R4, !PT ;  /* 0x0000000425077209 */ /* 0x000fe40007800000 */
[----:B------:R-:W-:Y:S02]  /*1a40*/  FSEL R48, R48, -INF , P3 ;  /* 0xff80000030307808 */ /* 0x000fe40001800000 */
[----:B------:R-:W-:Y:S02]  /*1a50*/  FMNMX R4, R40, R7, !PT ;  /* 0x0000000728047209 */ /* 0x000fe40007800000 */
[----:B------:R-:W-:-:S02]  /*1a60*/  IADD3 R7, R5, 0x38, RZ ;  /* 0x0000003805077810 */ /* 0x000fc40007ffe0ff */
[----:B------:R-:W-:Y:S02]  /*1a70*/  FMNMX R11, R41, R4, !PT ;  /* 0x00000004290b7209 */ /* 0x000fe40007800000 */
[----:B------:R-:W-:Y:S02]  /*1a80*/  ISETP.GE.AND P2, PT, R0, R7, PT ;  /* 0x000000070000720c */ /* 0x000fe40003f46270 */
[----:B-1----:R-:W-:Y:S02]  /*1a90*/  FMNMX R13, R6, R13, !PT ;  /* 0x0000000d060d7209 */ /* 0x002fe40007800000 */
[----:B------:R-:W-:Y:S02]  /*1aa0*/  FMNMX R4, R44, R11, !PT ;  /* 0x0000000b2c047209 */ /* 0x000fe40007800000 */
[----:B------:R-:W-:Y:S01]  /*1ab0*/  IADD3 R7, R5, 0x39, RZ ;  /* 0x0000003905077810 */ /* 0x000fe20007ffe0ff */
[----:B------:R-:W1:Y:S01]  /*1ac0*/  SHFL.BFLY PT, R8, R13, 0x2, 0x1f ;  /* 0x0c401f000d087f89 */ /* 0x000e6200000e0000 */
[----:B------:R-:W-:-:S02]  /*1ad0*/  FMNMX R11, R45, R4, !PT ;  /* 0x000000042d0b7209 */ /* 0x000fc40007800000 */
[----:B------:R-:W-:Y:S02]  /*1ae0*/  FSEL R49, R49, -INF , P1 ;  /* 0xff80000031317808 */ /* 0x000fe40000800000 */
[----:B------:R-:W-:Y:S02]  /*1af0*/  FMNMX R4, R48, R11, !PT ;  /* 0x0000000b30047209 */ /* 0x000fe40007800000 */
[----:B------:R-:W-:Y:S02]  /*1b00*/  ISETP.GE.AND P1, PT, R0, R7, PT ;  /* 0x000000070000720c */ /* 0x000fe40003f26270 */
[----:B------:R-:W-:Y:S02]  /*1b10*/  FSEL R52, R52, -INF , P2 ;  /* 0xff80000034347808 */ /* 0x000fe40001000000 */
[----:B------:R-:W-:Y:S02]  /*1b20*/  FMNMX R7, R49, R4, !PT ;  /* 0x0000000431077209 */ /* 0x000fe40007800000 */
[----:B------:R-:W-:-:S02]  /*1b30*/  FSEL R53, R53, -INF , P1 ;  /* 0xff80000035357808 */ /* 0x000fc40000800000 */
[----:B------:R-:W-:-:S04]  /*1b40*/  FMNMX R4, R52, R7, !PT ;  /* 0x0000000734047209 */ /* 0x000fc80007800000 */
[----:B------:R-:W-:-:S05]  /*1b50*/  FMNMX R6, R53, R4, !PT ;  /* 0x0000000435067209 */ /* 0x000fca0007800000 */
[----:B------:R-:W2:Y:S01]  /*1b60*/  SHFL.BFLY PT, R7, R6, 0x1, 0x1f ;  /* 0x0c201f0006077f89 */ /* 0x000ea200000e0000 */
[----:B-1----:R-:W-:-:S04]  /*1b70*/  FMNMX R4, R13, R8, !PT ;  /* 0x000000080d047209 */ /* 0x002fc80007800000 */
[----:B------:R-:W-:-:S04]  /*1b80*/  FSETP.NEU.AND P1, PT, R4, -INF , PT ;  /* 0xff8000000400780b */ /* 0x000fc80003f2d000 */
[----:B------:R-:W-:-:S05]  /*1b90*/  FSEL R8, R4, RZ, P1 ;  /* 0x000000ff04087208 */ /* 0x000fca0000800000 */
[----:B------:R-:W-:Y:S01]  /*1ba0*/  FMUL R8, R8, UR10 ;  /* 0x0000000a08087c20 */ /* 0x000fe20008400000 */
[----:B------:R-:W-:-:S03]  /*1bb0*/  ULDC UR10, c[0x0][0x604] ;  /* 0x00018100000a7ab9 */ /* 0x000fc60000000800 */
[--C-:B------:R-:W-:Y:S01]  /*1bc0*/  FFMA R26, R26, UR10, -R8.reuse ;  /* 0x0000000a1a1a7c23 */ /* 0x100fe20008000808 */
[----:B------:R-:W-:Y:S02]  /*1bd0*/  ULDC UR10, c[0x0][0x604] ;  /* 0x00018100000a7ab9 */ /* 0x000fe40000000800 */
[--C-:B------:R-:W-:Y:S01]  /*1be0*/  FFMA R27, R27, UR10, -R8.reuse ;  /* 0x0000000a1b1b7c23 */ /* 0x100fe20008000808 */
[----:B------:R-:W-:Y:S01]  /*1bf0*/  ULDC UR10, c[0x0][0x604] ;  /* 0x00018100000a7ab9 */ /* 0x000fe20000000800 */
[----:B------:R-:W-:Y:S01]  /*1c00*/  FSETP.GEU.AND P6, PT, R26, -126, PT ;  /* 0xc2fc00001a00780b */ /* 0x000fe20003fce000 */
[--C-:B------:R-:W-:Y:S01]  /*1c10*/  FFMA R30, R30, UR10, -R8.reuse ;  /* 0x0000000a1e1e7c23 */ /* 0x100fe20008000808 */
[----:B--2---:R-:W-:Y:S01]  /*1c20*/  FMNMX R7, R6, R7, !PT ;  /* 0x0000000706077209 */ /* 0x004fe20007800000 */
[----:B------:R-:W-:Y:S01]  /*1c30*/  ULDC UR10, c[0x0][0x604] ;  /* 0x00018100000a7ab9 */ /* 0x000fe20000000800 */
[----:B------:R-:W-:Y:S01]  /*1c40*/  FSETP.GEU.AND P5, PT, R27, -126, PT ;  /* 0xc2fc00001b00780b */ /* 0x000fe20003fae000 */
[----:B------:R-:W-:Y:S01]  /*1c50*/  FFMA R31, R31, UR10, -R8 ;  /* 0x0000000a1f1f7c23 */ /* 0x000fe20008000808 */
[----:B------:R-:W-:Y:S01]  /*1c60*/  FSETP.GEU.AND P3, PT, R30, -126, PT ;  /* 0xc2fc00001e00780b */ /* 0x000fe20003f6e000 */
[----:B------:R-:W1:Y:S01]  /*1c70*/  SHFL.BFLY PT, R6, R7, 0x2, 0x1f ;  /* 0x0c401f0007067f89 */ /* 0x000e6200000e0000 */
[----:B------:R-:W-:-:S02]  /*1c80*/  ULDC UR10, c[0x0][0x604] ;  /* 0x00018100000a7ab9 */ /* 0x000fc40000000800 */
[--C-:B------:R-:W-:Y:S01]  /*1c90*/  FFMA R34, R34, UR10, -R8.reuse ;  /* 0x0000000a22227c23 */ /* 0x100fe20008000808 */
[----:B------:R-:W-:Y:S01]  /*1ca0*/  ULDC UR10, c[0x0][0x604] ;  /* 0x00018100000a7ab9 */ /* 0x000fe20000000800 */
[----:B------:R-:W-:Y:S01]  /*1cb0*/  FSETP.GEU.AND P2, PT, R31, -126, PT ;  /* 0xc2fc00001f00780b */ /* 0x000fe20003f4e000 */
[----:B------:R-:W-:Y:S01]  /*1cc0*/  @!P6 FMUL R26, R26, 0.5 ;  /* 0x3f0000001a1ae820 */ /* 0x000fe20000400000 */
[--C-:B------:R-:W-:Y:S01]  /*1cd0*/  FFMA R35, R35, UR10, -R8.reuse ;  /* 0x0000000a23237c23 */ /* 0x100fe20008000808 */
[----:B------:R-:W-:Y:S01]  /*1ce0*/  ULDC UR10, c[0x0][0x604] ;  /* 0x00018100000a7ab9 */ /* 0x000fe20000000800 */
[----:B------:R-:W-:Y:S01]  /*1cf0*/  FSETP.GEU.AND P1, PT, R34, -126, PT ;  /* 0xc2fc00002200780b */ /* 0x000fe20003f2e000 */
[----:B------:R-:W-:Y:S01]  /*1d00*/  @!P5 FMUL R27, R27, 0.5 ;  /* 0x3f0000001b1bd820 */ /* 0x000fe20000400000 */
[----:B------:R-:W2:Y:S01]  /*1d10*/  MUFU.EX2 R14, R26 ;  /* 0x0000001a000e7308 */ /* 0x000ea20000000800 */
[----:B------:R-:W-:Y:S01]  /*1d20*/  @!P3 FMUL R30, R30, 0.5 ;  /* 0x3f0000001e1eb820 */ /* 0x000fe20000400000 */
[----:B------:R-:W-:Y:S01]  /*1d30*/  FFMA R38, R38, UR10, -R8 ;  /* 0x0000000a26267c23 */ /* 0x000fe20008000808 */
[----:B------:R-:W-:-:S02]  /*1d40*/  ULDC UR10, c[0x0][0x604] ;  /* 0x00018100000a7ab9 */ /* 0x000fc40000000800 */
[--C-:B------:R-:W-:Y:S01]  /*1d50*/  FFMA R39, R39, UR10, -R8.reuse ;  /* 0x0000000a27277c23 */ /* 0x100fe20008000808 */
[----:B------:R-:W-:Y:S01]  /*1d60*/  ULDC UR10, c[0x0][0x604] ;  /* 0x00018100000a7ab9 */ /* 0x000fe20000000800 */
[----:B------:R-:W-:Y:S01]  /*1d70*/  @!P2 FMUL R31, R31, 0.5 ;  /* 0x3f0000001f1fa820 */ /* 0x000fe20000400000 */
[----:B------:R-:W3:Y:S01]  /*1d80*/  MUFU.EX2 R27, R27 ;  /* 0x0000001b001b7308 */ /* 0x000ee20000000800 */
[--C-:B------:R-:W-:Y:S01]  /*1d90*/  FFMA R42, R42, UR10, -R8.reuse ;  /* 0x0000000a2a2a7c23 */ /* 0x100fe20008000808 */
[----:B------:R-:W-:Y:S01]  /*1da0*/  ULDC UR10, c[0x0][0x604] ;  /* 0x00018100000a7ab9 */ /* 0x000fe20000000800 */
[----:B------:R-:W-:Y:S01]  /*1db0*/  @!P1 FMUL R34, R34, 0.5 ;  /* 0x3f00000022229820 */ /* 0x000fe20000400000 */
[--C-:B------:R-:W-:Y:S01]  /*1dc0*/  FFMA R10, R43, UR10, -R8.reuse ;  /* 0x0000000a2b0a7c23 */ /* 0x100fe20008000808 */
[----:B-1----:R-:W-:Y:S01]  /*1dd0*/  FMNMX R6, R7, R6, !PT ;  /* 0x0000000607067209 */ /* 0x002fe20007800000 */
[----:B------:R-:W-:Y:S02]  /*1de0*/  ULDC UR10, c[0x0][0x604] ;  /* 0x00018100000a7ab9 */ /* 0x000fe40000000800 */
[----:B------:R-:W1:Y:S01]  /*1df0*/  MUFU.EX2 R16, R30 ;  /* 0x0000001e00107308 */ /* 0x000e620000000800 */
[----:B------:R-:W-:Y:S01]  /*1e00*/  FSETP.NEU.AND P4, PT, R6, -INF , PT ;  /* 0xff8000000600780b */ /* 0x000fe20003f8d000 */
[----:B--2---:R-:W-:Y:S01]  /*1e10*/  @!P6 FMUL R14, R14, R14 ;  /* 0x0000000e0e0ee220 */ /* 0x004fe20000400000 */
[----:B------:R-:W-:Y:S01]  /*1e20*/  FSETP.GEU.AND P6, PT, R38, -126, PT ;  /* 0xc2fc00002600780b */ /* 0x000fe20003fce000 */
[--C-:B------:R-:W-:Y:S01]  /*1e30*/  FFMA R46, R46, UR10, -R8.reuse ;  /* 0x0000000a2e2e7c23 */ /* 0x100fe20008000808 */
[----:B------:R-:W-:Y:S01]  /*1e40*/  FSEL R7, R6, RZ, P4 ;  /* 0x000000ff06077208 */ /* 0x000fe20002000000 */
[----:B------:R-:W-:Y:S01]  /*1e50*/  ULDC UR10, c[0x0][0x604] ;  /* 0x00018100000a7ab9 */ /* 0x000fe20000000800 */
[----:B------:R-:W-:Y:S01]  /*1e60*/  FSETP.GEU.AND P4, PT, R35, -126, PT ;  /* 0xc2fc00002300780b */ /* 0x000fe20003f8e000 */
[----:B------:R-:W2:Y:S01]  /*1e70*/  MUFU.EX2 R18, R34 ;  /* 0x0000002200127308 */ /* 0x000ea20000000800 */
[----:B---3--:R-:W-:Y:S01]  /*1e80*/  @!P5 FMUL R27, R27, R27 ;  /* 0x0000001b1b1bd220 */ /* 0x008fe20000400000 */
[----:B------:R-:W-:Y:S01]  /*1e90*/  FSETP.GEU.AND P5, PT, R39, -126, PT ;  /* 0xc2fc00002700780b */ /* 0x000fe20003fae000 */
[----:B------:R-:W-:Y:S01]  /*1ea0*/  FFMA R11, R47, UR10, -R8 ;  /* 0x0000000a2f0b7c23 */ /* 0x000fe20008000808 */
[----:B------:R-:W-:-:S02]  /*1eb0*/  ULDC UR10, c[0x0][0x604] ;  /* 0x00018100000a7ab9 */ /* 0x000fc40000000800 */
[--C-:B------:R-:W-:Y:S01]  /*1ec0*/  FFMA R50, R50, UR10, -R8.reuse ;  /* 0x0000000a32327c23 */ /* 0x100fe20008000808 */
[----:B------:R-:W-:Y:S01]  /*1ed0*/  ULDC UR10, c[0x0][0x604] ;  /* 0x00018100000a7ab9 */ /* 0x000fe20000000800 */
[----:B------:R-:W-:Y:S01]  /*1ee0*/  @!P6 FMUL R38, R38, 0.5 ;  /* 0x3f0000002626e820 */ /* 0x000fe20000400000 */
[----:B-1----:R-:W-:Y:S01]  /*1ef0*/  @!P3 FMUL R16, R16, R16 ;  /* 0x000000101010b220 */ /* 0x002fe20000400000 */
[----:B------:R-:W-:Y:S01]  /*1f00*/  FSETP.GEU.AND P3, PT, R42, -126, PT ;  /* 0xc2fc00002a00780b */ /* 0x000fe20003f6e000 */
[----:B------:R-:W1:Y:S01]  /*1f10*/  MUFU.EX2 R31, R31 ;  /* 0x0000001f001f7308 */ /* 0x000e620000000800 */
[----:B------:R-:W-:Y:S01]  /*1f20*/  @!P4 FMUL R35, R35, 0.5 ;  /* 0x3f0000002323c820 */ /* 0x000fe20000400000 */
[--C-:B------:R-:W-:Y:S01]  /*1f30*/  FFMA R12, R51, UR10, -R8.reuse ;  /* 0x0000000a330c7c23 */ /* 0x100fe20008000808 */
[----:B------:R-:W-:Y:S01]  /*1f40*/  ULDC UR10, c[0x0][0x604] ;  /* 0x00018100000a7ab9 */ /* 0x000fe20000000800 */
[----:B------:R-:W-:Y:S01]  /*1f50*/  @!P5 FMUL R39, R39, 0.5 ;  /* 0x3f0000002727d820 */ /* 0x000fe20000400000 */
[----:B------:R-:W-:Y:S01]  /*1f60*/  FFMA R54, R54, UR10, -R8 ;  /* 0x0000000a36367c23 */ /* 0x000fe20008000808 */
[----:B--2---:R-:W-:Y:S01]  /*1f70*/  @!P1 FMUL R18, R18, R18 ;  /* 0x0000001212129220 */ /* 0x004fe20000400000 */
[----:B------:R-:W-:Y:S01]  /*1f80*/  FSETP.GEU.AND P1, PT, R46, -126, PT ;  /* 0xc2fc00002e00780b */ /* 0x000fe20003f2e000 */
[----:B------:R-:W2:Y:S01]  /*1f90*/  MUFU.EX2 R35, R35 ;  /* 0x0000002300237308 */ /* 0x000ea20000000800 */
[----:B------:R-:W-:-:S02]  /*1fa0*/  ULDC UR10, c[0x0][0x604] ;  /* 0x00018100000a7ab9 */ /* 0x000fc40000000800 */
[----:B------:R-:W-:Y:S01]  /*1fb0*/  FFMA R8, R55, UR10, -R8 ;  /* 0x0000000a37087c23 */ /* 0x000fe20008000808 */
[----:B------:R-:W-:Y:S01]  /*1fc0*/  @!P3 FMUL R42, R42, 0.5 ;  /* 0x3f0000002a2ab820 */ /* 0x000fe20000400000 */
[----:B------:R-:W-:Y:S02]  /*1fd0*/  ULDC UR10, c[0x0][0x604] ;  /* 0x00018100000a7ab9 */ /* 0x000fe40000000800 */
[----:B------:R-:W-:Y:S01]  /*1fe0*/  FMUL R7, R7, UR10 ;  /* 0x0000000a07077c20 */ /* 0x000fe20008400000 */
[----:B------:R-:W3:Y:S01]  /*1ff0*/  MUFU.EX2 R38, R38 ;  /* 0x0000002600267308 */ /* 0x000ee20000000800 */
[----:B-1----:R-:W-:Y:S01]  /*2000*/  @!P2 FMUL R31, R31, R31 ;  /* 0x0000001f1f1fa220 */ /* 0x002fe20000400000 */
[----:B------:R-:W-:Y:S01]  /*2010*/  FSETP.GEU.AND P2, PT, R10, -126, PT ;  /* 0xc2fc00000a00780b */ /* 0x000fe20003f4e000 */
[----:B------:R-:W-:Y:S01]  /*2020*/  ULDC UR10, c[0x0][0x604] ;  /* 0x00018100000a7ab9 */ /* 0x000fe20000000800 */
[----:B------:R-:W-:Y:S01]  /*2030*/  @!P1 FMUL R46, R46, 0.5 ;  /* 0x3f0000002e2e9820 */ /* 0x000fe20000400000 */
[--C-:B------:R-:W-:Y:S01]  /*2040*/  FFMA R24, R24, UR10, -R7.reuse ;  /* 0x0000000a18187c23 */ /* 0x100fe20008000807 */
[----:B------:R-:W-:Y:S01]  /*2050*/  ULDC UR10, c[0x0][0x604] ;  /* 0x00018100000a7ab9 */ /* 0x000fe20000000800 */
[--C-:B------:R-:W-:Y:S01]  /*2060*/  FFMA R52, R52, UR11, -R7.reuse ;  /* 0x0000000b34347c23 */ /* 0x100fe20008000807 */
[----:B------:R-:W1:Y:S01]  /*2070*/  MUFU.EX2 R39, R39 ;  /* 0x0000002700277308 */ /* 0x000e620000000800 */
[----:B--2---:R-:W-:Y:S01]  /*2080*/  @!P4 FMUL R35, R35, R35 ;  /* 0x000000232323c220 */ /* 0x004fe20000400000 */
[----:B------:R-:W-:Y:S01]  /*2090*/  FSETP.GEU.AND P4, PT, R11, -126, PT ;  /* 0xc2fc00000b00780b */ /* 0x000fe20003f8e000 */
[----:B------:R-:W-:Y:S01]  /*20a0*/  FFMA R25, R25, UR10, -R7 ;  /* 0x0000000a19197c23 */ /* 0x000fe20008000807 */
[----:B------:R-:W-:-:S02]  /*20b0*/  ULDC UR10, c[0x0][0x604] ;  /* 0x00018100000a7ab9 */ /* 0x000fc40000000800 */
[--C-:B------:R-:W-:Y:S01]  /*20c0*/  FFMA R28, R28, UR10, -R7.reuse ;  /* 0x0000000a1c1c7c23 */ /* 0x100fe20008000807 */
[----:B------:R-:W-:Y:S01]  /*20d0*/  @!P2 FMUL R10, R10, 0.5 ;  /* 0x3f0000000a0aa820 */ /* 0x000fe20000400000 */
[----:B------:R-:W2:Y:S01]  /*20e0*/  MUFU.EX2 R43, R42 ;  /* 0x0000002a002b7308 */ /* 0x000ea20000000800 */
[----:B---3--:R-:W-:Y:S01]  /*20f0*/  @!P6 FMUL R38, R38, R38 ;  /* 0x000000262626e220 */ /* 0x008fe20000400000 */
[----:B------:R-:W-:Y:S01]  /*2100*/  FSETP.GEU.AND P6, PT, R50, -126, PT ;  /* 0xc2fc00003200780b */ /* 0x000fe20003fce000 */
[----:B------:R-:W-:Y:S02]  /*2110*/  ULDC UR10, c[0x0][0x604] ;  /* 0x00018100000a7ab9 */ /* 0x000fe40000000800 */
[--C-:B------:R-:W-:Y:S01]  /*2120*/  FFMA R29, R29, UR10, -R7.reuse ;  /* 0x0000000a1d1d7c23 */ /* 0x100fe20008000807 */
[----:B------:R-:W-:Y:S01]  /*2130*/  ULDC UR10, c[0x0][0x604] ;  /* 0x00018100000a7ab9 */ /* 0x000fe20000000800 */
[----:B------:R-:W-:Y:S01]  /*2140*/  @!P4 FMUL R11, R11, 0.5 ;  /* 0x3f0000000b0bc820 */ /* 0x000fe20000400000 */
[----:B------:R-:W3:Y:S01]  /*2150*/  MUFU.EX2 R47, R46 ;  /* 0x0000002e002f7308 */ /* 0x000ee20000000800 */
[----:B-1----:R-:W-:Y:S01]  /*2160*/  @!P5 FMUL R39, R39, R39 ;  /* 0x000000272727d220 */ /* 0x002fe20000400000 */
[----:B------:R-:W-:Y:S01]  /*2170*/  FSETP.GEU.AND P5, PT, R12, -126, PT ;  /* 0xc2fc00000c00780b */ /* 0x000fe20003fae000 */
[----:B------:R-:W-:Y:S01]  /*2180*/  FFMA R32, R32, UR10, -R7 ;  /* 0x0000000a20207c23 */ /* 0x000fe20008000807 */
[----:B------:R-:W-:-:S02]  /*2190*/  ULDC UR10, c[0x0][0x604] ;  /* 0x00018100000a7ab9 */ /* 0x000fc40000000800 */
[--C-:B------:R-:W-:Y:S01]  /*21a0*/  FFMA R33, R33, UR10, -R7.reuse ;  /* 0x0000000a21217c23 */ /* 0x100fe20008000807 */
[----:B------:R-:W-:Y:S01]  /*21b0*/  @!P6 FMUL R50, R50, 0.5 ;  /* 0x3f0000003232e820 */ /* 0x000fe20000400000 */
[----:B------:R-:W1:Y:S01]  /*21c0*/  MUFU.EX2 R22, R11 ;  /* 0x0000000b00167308 */ /* 0x000e620000000800 */
[----:B--2---:R-:W-:Y:S01]  /*21d0*/  @!P3 FMUL R43, R43, R43 ;  /* 0x0000002b2b2bb220 */ /* 0x004fe20000400000 */
[----:B------:R-:W-:Y:S01]  /*21e0*/  FSETP.GEU.AND P3, PT, R54, -126, PT ;  /* 0xc2fc00003600780b */ /* 0x000fe20003f6e000 */
[----:B------:R-:W-:Y:S02]  /*21f0*/  ULDC UR10, c[0x0][0x604] ;  /* 0x00018100000a7ab9 */ /* 0x000fe40000000800 */
[--C-:B------:R-:W-:Y:S01]  /*2200*/  FFMA R36, R36, UR10, -R7.reuse ;  /* 0x0000000a24247c23 */ /* 0x100fe20008000807 */
[----:B------:R-:W-:Y:S01]  /*2210*/  ULDC UR10, c[0x0][0x604] ;  /* 0x00018100000a7ab9 */ /* 0x000fe20000000800 */
[----:B------:R-:W-:Y:S01]  /*2220*/  @!P5 FMUL R12, R12, 0.5 ;  /* 0x3f0000000c0cd820 */ /* 0x000fe20000400000 */
[----:B------:R-:W2:Y:S01]  /*2230*/  MUFU.EX2 R51, R50 ;  /* 0x0000003200337308 */ /* 0x000ea20000000800 */
[----:B---3--:R-:W-:Y:S01]  /*2240*/  @!P1 FMUL R47, R47, R47 ;  /* 0x0000002f2f2f9220 */ /* 0x008fe20000400000 */
[----:B------:R-:W-:Y:S01]  /*2250*/  FSETP.GEU.AND P1, PT, R24, -126, PT ;  /* 0xc2fc00001800780b */ /* 0x000fe20003f2e000 */
[----:B------:R-:W-:Y:S01]  /*2260*/  FFMA R37, R37, UR10, -R7 ;  /* 0x0000000a25257c23 */ /* 0x000fe20008000807 */
[----:B------:R-:W-:-:S02]  /*2270*/  ULDC UR10, c[0x0][0x604] ;  /* 0x00018100000a7ab9 */ /* 0x000fc40000000800 */
[--C-:B------:R-:W-:Y:S01]  /*2280*/  FFMA R40, R40, UR10, -R7.reuse ;  /* 0x0000000a28287c23 */ /* 0x100fe20008000807 */
[----:B------:R-:W-:Y:S01]  /*2290*/  @!P3 FMUL R54, R54, 0.5 ;  /* 0x3f0000003636b820 */ /* 0x000fe20000400000 */
[----:B------:R-:W3:Y:S01]  /*22a0*/  MUFU.EX2 R20, R10 ;  /* 0x0000000a00147308 */ /* 0x000ee20000000800 */
[----:B-1----:R-:W-:Y:S01]  /*22b0*/  @!P4 FMUL R22, R22, R22 ;  /* 0x000000161616c220 */ /* 0x002fe20000400000 */
[----:B------:R-:W-:Y:S01]  /*22c0*/  FSETP.GEU.AND P4, PT, R25, -126, PT ;  /* 0xc2fc00001900780b */ /* 0x000fe20003f8e000 */
[----:B------:R-:W-:Y:S02]  /*22d0*/  ULDC UR10, c[0x0][0x604] ;  /* 0x00018100000a7ab9 */ /* 0x000fe40000000800 */
[--C-:B------:R-:W-:Y:S01]  /*22e0*/  FFMA R41, R41, UR10, -R7.reuse ;  /* 0x0000000a29297c23 */ /* 0x100fe20008000807 */
[----:B------:R-:W-:Y:S01]  /*22f0*/  ULDC UR10, c[0x0][0x604] ;  /* 0x00018100000a7ab9 */ /* 0x000fe20000000800 */
[----:B------:R-:W-:Y:S01]  /*2300*/  @!P1 FMUL R24, R24, 0.5 ;  /* 0x3f00000018189820 */ /* 0x000fe20000400000 */
        /* <DEDUP_REMOVED lines=14> */
[----:B------:R3:W4:Y:S01]  /*23f0*/  MUFU.EX2 R11, R25 ;  /* 0x00000019000b7308 */ /* 0x0007220000000800 */
[----:B-1----:R-:W-:Y:S01]  /*2400*/  @!P5 FMUL R42, R42, R42 ;  /* 0x0000002a2a2ad220 */ /* 0x002fe20000400000 */
[----:B------:R-:W-:Y:S01]  /*2410*/  FSETP.GEU.AND P5, PT, R29, -126, PT ;  /* 0xc2fc00001d00780b */ /* 0x000fe20003fae000 */
[----:B------:R-:W-:Y:S01]  /*2420*/  FFMA R48, R48, UR10, -R7 ;  /* 0x0000000a30307c23 */ /* 0x000fe20008000807 */
[----:B------:R-:W-:-:S02]  /*2430*/  ULDC UR10, c[0x0][0x604] ;  /* 0x00018100000a7ab9 */ /* 0x000fc40000000800 */
[----:B------:R-:W-:Y:S01]  /*2440*/  FFMA R7, R53, UR10, -R7 ;  /* 0x0000000a35077c23 */ /* 0x000fe20008000807 */
[----:B------:R-:W-:Y:S01]  /*2450*/  @!P2 FMUL R8, R8, 0.5 ;  /* 0x3f0000000808a820 */ /* 0x000fe20000400000 */
[----:B------:R-:W1:Y:S01]  /*2460*/  MUFU.EX2 R26, R28 ;  /* 0x0000001c001a7308 */ /* 0x000e620000000800 */
[----:B--2---:R-:W-:Y:S01]  /*2470*/  @!P3 FMUL R55, R55, R55 ;  /* 0x000000373737b220 */ /* 0x004fe20000400000 */
[----:B------:R-:W-:Y:S01]  /*2480*/  FSETP.GEU.AND P3, PT, R32, -126, PT ;  /* 0xc2fc00002000780b */ /* 0x000fe20003f6e000 */
[----:B---3--:R-:W-:Y:S01]  /*2490*/  FADD R25, R18, R51 ;  /* 0x0000003312197221 */ /* 0x008fe20000000000 */
[----:B------:R-:W-:-:S03]  /*24a0*/  F2FP.BF16.F32.PACK_AB R53, R42, R51 ;  /* 0x000000332a35723e */ /* 0x000fc600000010ff */
[----:B------:R-:W-:Y:S01]  /*24b0*/  @!P5 FMUL R29, R29, 0.5 ;  /* 0x3f0000001d1dd820 */ /* 0x000fe20000400000 */
[----:B------:R2:W3:Y:S01]  /*24c0*/  MUFU.EX2 R46, R8 ;  /* 0x00000008002e7308 */ /* 0x0004e20000000800 */
[----:B----4-:R-:W-:Y:S01]  /*24d0*/  @!P4 FMUL R11, R11, R11 ;  /* 0x0000000b0b0bc220 */ /* 0x010fe20000400000 */
[----:B------:R-:W-:-:S05]  /*24e0*/  FSETP.GEU.AND P4, PT, R37, -126, PT ;  /* 0xc2fc00002500780b */ /* 0x000fca0003f8e000 */
[----:B------:R-:W-:Y:S01]  /*24f0*/  @!P3 FMUL R32, R32, 0.5 ;  /* 0x3f0000002020b820 */ /* 0x000fe20000400000 */
[----:B------:R-:W4:Y:S01]  /*2500*/  MUFU.EX2 R24, R24 ;  /* 0x0000001800187308 */ /* 0x000f220000000800 */
[----:B-1----:R-:W-:Y:S01]  /*2510*/  @!P6 FMUL R26, R26, R26 ;  /* 0x0000001a1a1ae220 */ /* 0x002fe20000400000 */
[----:B------:R-:W-:Y:S01]  /*2520*/  FSETP.GEU.AND P6, PT, R40, -126, PT ;  /* 0xc2fc00002800780b */ /* 0x000fe20003fce000 */
[----:B--2---:R-:W-:-:S04]  /*2530*/  FADD R8, R14, R43 ;  /* 0x0000002b0e087221 */ /* 0x004fc80000000000 */
[----:B------:R-:W-:Y:S01]  /*2540*/  @!P4 FMUL R37, R37, 0.5 ;  /* 0x3f0000002525c820 */ /* 0x000fe20000400000 */
[----:B------:R1:W2:Y:S01]  /*2550*/  MUFU.EX2 R13, R29 ;  /* 0x0000001d000d7308 */ /* 0x0002a20000000800 */
[----:B---3--:R-:W-:Y:S01]  /*2560*/  @!P2 FMUL R46, R46, R46 ;  /* 0x0000002e2e2ea220 */ /* 0x008fe20000400000 */
[----:B------:R-:W-:-:S05]  /*2570*/  FSETP.GEU.AND P2, PT, R33, -126, PT ;  /* 0xc2fc00002100780b */ /* 0x000fca0003f4e000 */
[----:B------:R-:W-:Y:S01]  /*2580*/  @!P6 FMUL R40, R40, 0.5 ;  /* 0x3f0000002828e820 */ /* 0x000fe20000400000 */
[----:B------:R-:W3:Y:S01]  /*2590*/  MUFU.EX2 R28, R32 ;  /* 0x00000020001c7308 */ /* 0x000ee20000000800 */
[----:B----4-:R-:W-:Y:S01]  /*25a0*/  @!P1 FMUL R24, R24, R24 ;  /* 0x0000001818189220 */ /* 0x010fe20000400000 */
[----:B------:R-:W-:Y:S01]  /*25b0*/  FSETP.GEU.AND P1, PT, R36, -126, PT ;  /* 0xc2fc00002400780b */ /* 0x000fe20003f2e000 */
[----:B-1----:R-:W-:-:S04]  /*25c0*/  FADD R29, R27, R20 ;  /* 0x000000141b1d7221 */ /* 0x002fc80000000000 */
[----:B------:R-:W-:Y:S01]  /*25d0*/  @!P2 FMUL R33, R33, 0.5 ;  /* 0x3f0000002121a820 */ /* 0x000fe20000400000 */
[----:B------:R-:W1:Y:S01]  /*25e0*/  MUFU.EX2 R37, R37 ;  /* 0x0000002500257308 */ /* 0x000e620000000800 */
[----:B--2---:R-:W-:Y:S01]  /*25f0*/  @!P5 FMUL R13, R13, R13 ;  /* 0x0000000d0d0dd220 */ /* 0x004fe20000400000 */
[----:B------:R-:W-:-:S05]  /*2600*/  FSETP.GEU.AND P5, PT, R41, -126, PT ;  /* 0xc2fc00002900780b */ /* 0x000fca0003fae000 */
[----:B------:R-:W-:Y:S01]  /*2610*/  @!P1 FMUL R36, R36, 0.5 ;  /* 0x3f00000024249820 */ /* 0x000fe20000400000 */
[----:B------:R2:W4:Y:S01]  /*2620*/  MUFU.EX2 R15, R33 ;  /* 0x00000021000f7308 */ /* 0x0005220000000800 */
[----:B---3--:R-:W-:Y:S01]  /*2630*/  @!P3 FMUL R28, R28, R28 ;  /* 0x0000001c1c1cb220 */ /* 0x008fe20000400000 */
[----:B------:R-:W-:-:S05]  /*2640*/  FSETP.GEU.AND P3, PT, R49, -126, PT ;  /* 0xc2fc00003100780b */ /* 0x000fca0003f6e000 */
[----:B------:R-:W-:Y:S01]  /*2650*/  @!P5 FMUL R41, R41, 0.5 ;  /* 0x3f0000002929d820 */ /* 0x000fe20000400000 */
[----:B------:R3:W5:Y:S01]  /*2660*/  MUFU.EX2 R30, R36 ;  /* 0x00000024001e7308 */ /* 0x0007620000000800 */
[----:B-1----:R-:W-:Y:S01]  /*2670*/  @!P4 FMUL R37, R37, R37 ;  /* 0x000000252525c220 */ /* 0x002fe20000400000 */
[----:B------:R-:W-:Y:S01]  /*2680*/  FSETP.GEU.AND P4, PT, R48, -126, PT ;  /* 0xc2fc00003000780b */ /* 0x000fe20003f8e000 */
[----:B--2---:R-:W-:-:S04]  /*2690*/  FADD R33, R16, R47 ;  /* 0x0000002f10217221 */ /* 0x004fc80000000000 */
[----:B------:R-:W-:Y:S01]  /*26a0*/  @!P3 FMUL R49, R49, 0.5 ;  /* 0x3f0000003131b820 */ /* 0x000fe20000400000 */
[----:B------:R1:W2:Y:S01]  /*26b0*/  MUFU.EX2 R32, R41 ;  /* 0x0000002900207308 */ /* 0x0002a20000000800 */
[----:B----4-:R-:W-:Y:S01]  /*26c0*/  @!P2 FMUL R15, R15, R15 ;  /* 0x0000000f0f0fa220 */ /* 0x010fe20000400000 */
[----:B------:R-:W-:Y:S01]  /*26d0*/  FSETP.GEU.AND P2, PT, R44, -126, PT ;  /* 0xc2fc00002c00780b */ /* 0x000fe20003f4e000 */
[----:B---3--:R-:W-:-:S04]  /*26e0*/  FADD R36, R31, R22 ;  /* 0x000000161f247221 */ /* 0x008fc80000000000 */
[----:B------:R-:W-:Y:S01]  /*26f0*/  @!P4 FMUL R48, R48, 0.5 ;  /* 0x3f0000003030c820 */ /* 0x000fe20000400000 */
[----:B------:R3:W4:Y:S01]  /*2700*/  MUFU.EX2 R10, R49 ;  /* 0x00000031000a7308 */ /* 0x0007220000000800 */
[----:B-----5:R-:W-:Y:S01]  /*2710*/  @!P1 FMUL R30, R30, R30 ;  /* 0x0000001e1e1e9220 */ /* 0x020fe20000400000 */
[----:B------:R-:W-:Y:S01]  /*2720*/  FSETP.GEU.AND P1, PT, R45, -126, PT ;  /* 0xc2fc00002d00780b */ /* 0x000fe20003f2e000 */
[----:B-1----:R-:W-:-:S04]  /*2730*/  FADD R41, R39, R46 ;  /* 0x0000002e27297221 */ /* 0x002fc80000000000 */
[----:B------:R-:W-:Y:S01]  /*2740*/  @!P2 FMUL R44, R44, 0.5 ;  /* 0x3f0000002c2ca820 */ /* 0x000fe20000400000 */
[----:B------:R1:W5:Y:S01]  /*2750*/  MUFU.EX2 R17, R40 ;  /* 0x0000002800117308 */ /* 0x0003620000000800 */
[----:B--2---:R-:W-:Y:S01]  /*2760*/  @!P5 FMUL R32, R32, R32 ;  /* 0x000000202020d220 */ /* 0x004fe20000400000 */
[----:B------:R-:W-:Y:S01]  /*2770*/  FSETP.GEU.AND P5, PT, R52, -126, PT ;  /* 0xc2fc00003400780b */ /* 0x000fe20003fae000 */
[----:B---3--:R-:W-:Y:S01]  /*2780*/  FADD R49, R8, R25 ;  /* 0x0000001908317221 */ /* 0x008fe20000000000 */
[----:B------:R-:W-:Y:S01]  /*2790*/  FADD R41, R36, R41 ;  /* 0x0000002924297221 */ /* 0x000fe20000000000 */
[----:B------:R-:W-:Y:S02]  /*27a0*/  FADD R8, R11, R32 ;  /* 0x000000200b087221 */ /* 0x000fe40000000000 */
[----:B------:R-:W-:Y:S01]  /*27b0*/  @!P1 FMUL R45, R45, 0.5 ;  /* 0x3f0000002d2d9820 */ /* 0x000fe20000400000 */
[----:B------:R2:W3:Y:S01]  /*27c0*/  MUFU.EX2 R19, R44 ;  /* 0x0000002c00137308 */ /* 0x0004e20000000800 */
[----:B----4-:R-:W-:Y:S01]  /*27d0*/  @!P3 FMUL R10, R10, R10 ;  /* 0x0000000a0a0ab220 */ /* 0x010fe20000400000 */
[----:B------:R-:W-:Y:S01]  /*27e0*/  FSETP.GEU.AND P3, PT, R7, -126, PT ;  /* 0xc2fc00000700780b */ /* 0x000fe20003f6e000 */
[----:B-1----:R-:W-:-:S02]  /*27f0*/  FADD R40, R35, R42 ;  /* 0x0000002a23287221 */ /* 0x002fc40000000000 */
[----:B------:R-:W-:Y:S02]  /*2800*/  FADD R25, R15, R10 ;  /* 0x0000000a0f197221 */ /* 0x000fe40000000000 */
[----:B------:R-:W-:Y:S01]  /*2810*/  @!P5 FMUL R52, R52, 0.5 ;  /* 0x3f0000003434d820 */ /* 0x000fe20000400000 */
[----:B------:R-:W1:Y:S01]  /*2820*/  MUFU.EX2 R34, R45 ;  /* 0x0000002d00227308 */ /* 0x000e620000000800 */
[----:B--2---:R-:W-:Y:S01]  /*2830*/  FADD R44, R38, R55 ;  /* 0x00000037262c7221 */ /* 0x004fe20000000000 */
[----:B-----5:R-:W-:-:S05]  /*2840*/  @!P6 FMUL R17, R17, R17 ;  /* 0x000000111111e220 */ /* 0x020fca0000400000 */
[----:B------:R-:W-:Y:S01]  /*2850*/  @!P3 FMUL R7, R7, 0.5 ;  /* 0x3f0000000707b820 */ /* 0x000fe20000400000 */
[----:B------:R2:W4:Y:S01]  /*2860*/  MUFU.EX2 R21, R48 ;  /* 0x0000003000157308 */ /* 0x0005220000000800 */
[----:B---3--:R-:W-:Y:S01]  /*2870*/  @!P2 FMUL R19, R19, R19 ;  /* 0x000000131313a220 */ /* 0x008fe20000400000 */
[----:B------:R-:W-:-:S06]  /*2880*/  F2FP.BF16.F32.PACK_AB R32, R32, R17 ;  /* 0x000000112020723e */ /* 0x000fcc00000010ff */
[----:B------:R-:W3:Y:S01]  /*2890*/  MUFU.EX2 R23, R52 ;  /* 0x0000003400177308 */ /* 0x000ee20000000800 */
[----:B-1----:R-:W-:Y:S01]  /*28a0*/  @!P1 FMUL R34, R34, R34 ;  /* 0x0000002222229220 */ /* 0x002fe20000400000 */
[----:B--2---:R-:W-:Y:S01]  /*28b0*/  FADD R48, R33, R44 ;  /* 0x0000002c21307221 */ /* 0x004fe20000000000 */
[----:B------:R-:W-:Y:S01]  /*28c0*/  FADD R44, R29, R40 ;  /* 0x000000281d2c7221 */ /* 0x000fe20000000000 */
[----:B------:R-:W-:Y:S01]  /*28d0*/  FADD R33, R8, R25 ;  /* 0x0000001908217221 */ /* 0x000fe20000000000 */
[----:B------:R-:W-:Y:S01]  /*28e0*/  FADD R25, R13, R34 ;  /* 0x000000220d197221 */ /* 0x000fe20000000000 */
[----:B------:R-:W-:Y:S01]  /*28f0*/  FADD R8, R26, R19 ;  /* 0x000000131a087221 */ /* 0x000fe20000000000 */
[----:B------:R-:W-:Y:S01]  /*2900*/  FADD R48, R49, R48 ;  /* 0x0000003031307221 */ /* 0x000fe20000000000 */
[----:B------:R1:W2:Y:S01]  /*2910*/  MUFU.EX2 R12, R7 ;  /* 0x00000007000c7308 */ /* 0x0002a20000000800 */
[----:B----4-:R-:W-:Y:S01]  /*2920*/  @!P4 FMUL R21, R21, R21 ;  /* 0x000000151515c220 */ /* 0x010fe20000400000 */
[----:B------:R-:W-:Y:S01]  /*2930*/  FADD R41, R44, R41 ;  /* 0x000000292c297221 */ /* 0x000fe20000000000 */
[----:B------:R-:W-:-:S02]  /*2940*/  F2FP.BF16.F32.PACK_AB R26, R13, R26 ;  /* 0x0000001a0d1a723e */ /* 0x000fc400000010ff */
[----:B------:R-:W-:Y:S01]  /*2950*/  FADD R36, R28, R21 ;  /* 0x000000151c247221 */ /* 0x000fe20000000000 */
[----:B------:R-:W-:Y:S02]  /*2960*/  F2FP.BF16.F32.PACK_AB R28, R15, R28 ;  /* 0x0000001c0f1c723e */ /* 0x000fe400000010ff */
[----:B------:R-:W-:Y:S01]  /*2970*/  F2FP.BF16.F32.PACK_AB R34, R34, R19 ;  /* 0x000000132222723e */ /* 0x000fe200000010ff */
[----:B---3--:R-:W-:Y:S01]  /*2980*/  @!P5 FMUL R23, R23, R23 ;  /* 0x000000171717d220 */ /* 0x008fe20000400000 */
[----:B-1----:R-:W-:Y:S01]  /*2990*/  FADD R7, R24, R17 ;  /* 0x0000001118077221 */ /* 0x002fe20000000000 */
[----:B------:R-:W-:Y:S02]  /*29a0*/  F2FP.BF16.F32.PACK_AB R24, R11, R24 ;  /* 0x000000180b18723e */ /* 0x000fe400000010ff */
[----:B------:R-:W-:Y:S01]  /*29b0*/  FADD R29, R30, R23 ;  /* 0x000000171e1d7221 */ /* 0x000fe20000000000 */
[----:B------:R-:W-:Y:S01]  /*29c0*/  FADD R7, R7, R36 ;  /* 0x0000002407077221 */ /* 0x000fe20000000000 */
[----:B------:R-:W-:Y:S01]  /*29d0*/  F2FP.BF16.F32.PACK_AB R30, R37, R30 ;  /* 0x0000001e251e723e */ /* 0x000fe200000010ff */
[----:B--2---:R-:W-:Y:S01]  /*29e0*/  @!P3 FMUL R12, R12, R12 ;  /* 0x0000000c0c0cb220 */ /* 0x004fe20000400000 */
[----:B------:R-:W-:Y:S01]  /*29f0*/  FADD R8, R8, R29 ;  /* 0x0000001d08087221 */ /* 0x000fe20000000000 */
[----:B------:R-:W-:-:S02]  /*2a00*/  F2FP.BF16.F32.PACK_AB R29, R35, R18 ;  /* 0x00000012231d723e */ /* 0x000fc400000010ff */
[----:B------:R-:W-:Y:S01]  /*2a10*/  FADD R40, R37, R12 ;  /* 0x0000000c25287221 */ /* 0x000fe20000000000 */
[----:B------:R-:W-:Y:S01]  /*2a20*/  FADD R8, R7, R8 ;  /* 0x0000000807087221 */ /* 0x000fe20000000000 */
[----:B------:R-:W-:Y:S01]  /*2a30*/  FADD R7, R48, R41 ;  /* 0x0000002930077221 */ /* 0x000fe20000000000 */
[----:B------:R-:W-:Y:S01]  /*2a40*/  F2FP.BF16.F32.PACK_AB R35, R22, R47 ;  /* 0x0000002f1623723e */ /* 0x000fe200000010ff */
[----:B------:R-:W-:Y:S01]  /*2a50*/  FADD R40, R25, R40 ;  /* 0x0000002819287221 */ /* 0x000fe20000000000 */
[----:B------:R-:W-:Y:S02]  /*2a60*/  MOV R25, UR30 ;  /* 0x0000001e00197c02 */ /* 0x000fe40008000f00 */
[----:B------:R-:W-:Y:S01]  /*2a70*/  F2FP.BF16.F32.PACK_AB R52, R10, R21 ;  /* 0x000000150a34723e */ /* 0x000fe200000010ff */
[----:B------:R-:W-:Y:S01]  /*2a80*/  FADD R33, R33, R40 ;  /* 0x0000002821217221 */ /* 0x000fe20000000000 */
[----:B------:R1:W-:Y:S01]  /*2a90*/  SYNCS.ARRIVE.TRANS64.A1T0 RZ, [R25+UR31], RZ ;  /* 0x000000ff19ff79a7 */ /* 0x0003e2000810001f */
[----:B------:R-:W-:-:S02]  /*2aa0*/  F2FP.BF16.F32.PACK_AB R54, R12, R23 ;  /* 0x000000170c36723e */ /* 0x000fc400000010ff */
[----:B------:R-:W-:Y:S01]  /*2ab0*/  FADD R8, R8, R33 ;  /* 0x0000002108087221 */ /* 0x000fe20000000000 */
[----:B------:R-:W-:Y:S02]  /*2ac0*/  F2FP.BF16.F32.PACK_AB R33, R20, R43 ;  /* 0x0000002b1421723e */ /* 0x000fe400000010ff */
[----:B-1----:R-:W-:Y:S02]  /*2ad0*/  F2FP.BF16.F32.PACK_AB R25, R27, R14 ;  /* 0x0000000e1b19723e */ /* 0x002fe400000010ff */
[----:B------:R-:W-:Y:S02]  /*2ae0*/  F2FP.BF16.F32.PACK_AB R27, R31, R16 ;  /* 0x000000101f1b723e */ /* 0x000fe400000010ff */
[----:B------:R-:W-:Y:S01]  /*2af0*/  F2FP.BF16.F32.PACK_AB R31, R39, R38 ;  /* 0x00000026271f723e */ /* 0x000fe200000010ff */
[----:B------:R-:W-:Y:S06]  /*2b00*/  @!P0 BRA `(.L_x_19) ;  /* 0x0000000000048947 */ /* 0x000fec0003800000 */
[----:B------:R-:W-:Y:S01]  /*2b10*/  BPT.TRAP 0x1 ;  /* 0x000000040000795c */ /* 0x000fe20000300000 */
.L_x_19:
[----:B------:R-:W1:Y:S02]  /*2b20*/  SYNCS.PHASECHK.TRANS64.TRYWAIT P1, [UR36+0x23008], R9 ;  /* 0x02300809ff0075a7 */ /* 0x000e640008020164 */
[----:B-1----:R-:W-:Y:S05]  /*2b30*/  @!P1 BRA `(.L_x_20) ;  /* 0x0000008c00909947 */ /* 0x002fea0003800000 */
.L_x_110:
[----:B------:R-:W-:Y:S01]  /*2b40*/  UIADD3 UR10, UR6, 0x500, URZ ;  /* 0x00000500060a7890 */ /* 0x000fe2000fffe03f */
[----:B------:R-:W-:Y:S01]  /*2b50*/  WARPGROUP.ARRIVE ;  /* 0x00000000000079c5 */ /* 0x000fe20000000000 */
[----:B------:R-:W-:Y:S01]  /*2b60*/  UMOV UR11, 0x80000020 ;  /* 0x80000020000b7882 */ /* 0x000fe20000000000 */
[----:B------:R-:W-:Y:S01]  /*2b70*/  UIADD3 UR14, UR6, 0x600, URZ ;  /* 0x00000600060e7890 */ /* 0x000fe2000fffe03f */
[----:B------:R-:W-:Y:S01]  /*2b80*/  F2FP.BF16.F32.PACK_AB R55, R46, R55 ;  /* 0x000000372e37723e */ /* 0x000fe200000010ff */
[----:B------:R-:W-:Y:S01]  /*2b90*/  UMOV UR15, 0x80000020 ;  /* 0x80000020000f7882 */ /* 0x000fe20000000000 */
[----:B------:R-:W-:Y:S01]  /*2ba0*/  UIADD3 UR18, UR6, 0x700, URZ ;  /* 0x0000070006127890 */ /* 0x000fe2000fffe03f */
[----:B------:R-:W-:Y:S02]  /*2bb0*/  UMOV UR19, 0x80000020 ;  /* 0x8000002000137882 */ /* 0x000fe40000000000 */
[----:B------:R-:W-:Y:S01]  /*2bc0*/  HGMMA.64x32x16.F32.BF16 R120, R24, gdesc[UR8].tnspB, RZ, !UPT, gsb0 ;  /* 0x4060000818787df0 */ /* 0x000fe2000c0018ff */
[----:B------:R-:W-:Y:S01]  /*2bd0*/  UIADD3 UR22, UR6, 0x800, URZ ;  /* 0x0000080006167890 */ /* 0x000fe2000fffe03f */
[----:B------:R-:W-:Y:S01]  /*2be0*/  UMOV UR23, 0x80000020 ;  /* 0x8000002000177882 */ /* 0x000fe20000000000 */
[----:B------:R-:W-:Y:S01]  /*2bf0*/  UIADD3 UR10, UR6, 0x900, URZ ;  /* 0x00000900060a7890 */ /* 0x000fe2000fffe03f */
[----:B------:R-:W-:Y:S01]  /*2c00*/  UMOV UR11, 0x80000020 ;  /* 0x80000020000b7882 */ /* 0x000fe20000000000 */
[----:B------:R-:W-:-:S02]  /*2c10*/  WARPGROUP.DEPBAR.LE gsb0, 0x0 ;  /* 0x00008000000079c5 */ /* 0x000fc40000010000 */
[----:B------:R-:W-:-:S06]  /*2c20*/  WARPGROUP.ARRIVE ;  /* 0x00000000000079c5 */ /* 0x000fcc0000000000 */
[----:B------:R-:W-:Y:S01]  /*2c30*/  HGMMA.64x32x16.F32.BF16 R104, R24, gdesc[UR12].tnspB, RZ, !UPT, gsb0 ;  /* 0x4060000c18687df0 */ /* 0x000fe2000c0018ff */
[----:B------:R-:W-:Y:S01]  /*2c40*/  UIADD3 UR14, UR6, 0x640, URZ ;  /* 0x00000640060e7890 */ /* 0x000fe2000fffe03f */
[----:B------:R-:W-:Y:S01]  /*2c50*/  UMOV UR15, 0x80000020 ;  /* 0x80000020000f7882 */ /* 0x000fe20000000000 */
[----:B------:R-:W-:Y:S02]  /*2c60*/  WARPGROUP.DEPBAR.LE gsb0, 0x0 ;  /* 0x00008000000079c5 */ /* 0x000fe40000010000 */
        /* <DEDUP_REMOVED lines=16> */
[----:B------:R-:W-:Y:S01]  /*2d70*/  HGMMA.64x32x16.F32.BF16 R120, R28, gdesc[UR8].tnspB, R120, gsb0 ;  /* 0x406000081c787df0 */ /* 0x000fe20008001878 */
        /* <DEDUP_REMOVED lines=54> */
[----:B------:R-:W-:Y:S03]  /*30e0*/  HGMMA.64x32x16.F32.BF16 R104, R52, gdesc[UR12].tnspB, R104, gsb0 ;  /* 0x4060000c34687df0 */ /* 0x000fe60008001868 */
        /* <DEDUP_REMOVED lines=10> */
[----:B------:R-:W-:Y:S05]  /*3190*/  @!P0 BRA `(.L_x_21) ;  /* 0x0000000000048947 */ /* 0x000fea0003800000 */
[----:B------:R-:W-:Y:S01]  /*31a0*/  BPT.TRAP 0x1 ;  /* 0x000000040000795c */ /* 0x000fe20000300000 */
.L_x_21:
[----:B------:R-:W-:Y:S01]  /*31b0*/  UISETP.GT.U32.AND UP0, UPT, UR5, 0x1, UPT ;  /* 0x000000010500788c */ /* 0x000fe2000bf04070 */
[----:B------:R-:W-:Y:S01]  /*31c0*/  MOV R12, RZ ;  /* 0x000000ff000c7202 */ /* 0x000fe20000000f00 */
[----:B------:R-:W-:-:S04]  /*31d0*/  UIADD3 UR10, UR36, 0x23028, URZ ;  /* 0x00023028240a7890 */ /* 0x000fc8000fffe03f */
[----:B------:R-:W-:Y:S01]  /*31e0*/  PLOP3.LUT P1, PT, PT, PT, UP0, 0x80, 0x0 ;  /* 0x000000000000781c */ /* 0x000fe20003f2f008 */
[----:B------:R-:W-:-:S09]  /*31f0*/  UPRMT UR10, URZ, 0x654, UR10 ;  /* 0x000006543f0a7896 */ /* 0x000fd2000800000a */
[----:B------:R-:W-:Y:S03]  /*3200*/  SYNCS.ARRIVE.TRANS64.RED.A1T0 RZ, [UR10], RZ ;  /* 0x000000ffffff79a7 */ /* 0x000fe6000810040a */
[----:B------:R-:W-:Y:S05]  /*3210*/  @P1 BRA `(.L_x_22) ;  /* 0x0000000000041947 */ /* 0x000fea0003800000 */
[----:B------:R-:W-:Y:S01]  /*3220*/  BPT.TRAP 0x1 ;  /* 0x000000040000795c */ /* 0x000fe20000300000 */
.L_x_22:
[----:B------:R-:W-:Y:S01]  /*3230*/  ISETP.GE.AND P2, PT, R3, 0x4, PT ;  /* 0x000000040300780c */ /* 0x000fe20003f46270 */
[----:B------:R-:W-:Y:S01]  /*3240*/  UMOV UR39, 0x1 ;  /* 0x0000000100277882 */ /* 0x000fe20000000000 */
[----:B------:R-:W-:Y:S01]  /*3250*/  UMOV UR5, 0x2 ;  /* 0x0000000200057882 */ /* 0x000fe20000000000 */
[----:B------:R-:W-:Y:S01]  /*3260*/  IADD3 R5, R5, 0x40, RZ ;  /* 0x0000004005057810 */ /* 0x000fe20007ffe0ff */
[----:B-1----:R-:W-:-:S09]  /*3270*/  VIADD R9, R3, 0xfffffffe ;  /* 0xfffffffe03097836 */ /* 0x002fd20000000000 */
[----:B------:R-:W-:Y:S05]  /*3280*/  @!P2 BRA `(.L_x_23) ;  /* 0x0000002000bca947 */ /* 0x000fea0003800000 */
[----:B------:R-:W-:Y:S01]  /*3290*/  IADD3 R10, R3, -0x3, RZ ;  /* 0xfffffffd030a7810 */ /* 0x000fe20007ffe0ff */
[----:B------:R-:W-:Y:S01]  /*32a0*/  UMOV UR5, 0x2 ;  /* 0x0000000200057882 */ /* 0x000fe20000000000 */
[----:B------:R-:W-:Y:S01]  /*32b0*/  MOV R11, R6 ;  /* 0x00000006000b7202 */ /* 0x000fe20000000f00 */
[----:B------:R-:W-:Y:S01]  /*32c0*/  UMOV UR39, 0x1 ;  /* 0x0000000100277882 */ /* 0x000fe20000000000 */
[----:B------:R-:W-:Y:S01]  /*32d0*/  MOV R13, R4 ;  /* 0x00000004000d7202 */ /* 0x000fe20000000f00 */
[----:B------:R-:W-:Y:S01]  /*32e0*/  ULDC UR52, c[0x0][0x604] ;  /* 0x0001810000347ab9 */ /* 0x000fe20000000800 */
[----:B------:R-:W-:-:S07]  /*32f0*/  MOV R12, RZ ;  /* 0x000000ff000c7202 */ /* 0x000fce0000000f00 */
.L_x_34:
[----:B------:R-:W-:Y:S02]  /*3300*/  PLOP3.LUT P3, PT, PT, PT, UP1, 0x80, 0x0 ;  /* 0x000000000000781c */ /* 0x000fe40003f6f018 */
[----:B------:R-:W-:-:S11]  /*3310*/  MOV R9, R10 ;  /* 0x0000000a00097202 */ /* 0x000fd60000000f00 */
[----:B------:R-:W-:Y:S05]  /*3320*/  @!P3 BRA `(.L_x_24) ;  /* 0x000000000004b947 */ /* 0x000fea0003800000 */
[----:B------:R-:W-:Y:S01]  /*3330*/  BPT.TRAP 0x1 ;  /* 0x000000040000795c */ /* 0x000fe20000300000 */
.L_x_24:
[----:B------:R-:W-:Y:S01]  /*3340*/  ULEA UR10, UR5, UR36, 0x3 ;  /* 0x00000024050a7291 */ /* 0x000fe2000f8e183f */
[----:B------:R-:W-:-:S08]  /*3350*/  SHF.L.U32 R3, R12, 0x1f, RZ ;  /* 0x0000001f0c037819 */ /* 0x000fd000000006ff */
[----:B------:R-:W1:Y:S02]  /*3360*/  SYNCS.PHASECHK.TRANS64.TRYWAIT P2, [UR10+0x23000], R3 ;  /* 0x02300003ff0075a7 */ /* 0x000e64000804014a */
[----:B-1----:R-:W-:Y:S05]  /*3370*/  @!P2 BRA `(.L_x_25) ;  /* 0x000000840098a947 */ /* 0x002fea0003800000 */
.L_x_111:
[----:B------:R-:W-:Y:S01]  /*3380*/  UIMAD UR46, UR5, 0x500, UR4 ;  /* 0x00000500052e78a4 */ /* 0x000fe2000f8e0204 */
[----:B------:R-:W-:Y:S01]  /*3390*/  WARPGROUP.ARRIVE ;  /* 0x00000000000079c5 */ /* 0x000fe20000000000 */
[----:B------:R-:W-:Y:S01]  /*33a0*/  UMOV UR47, 0x80000020 ;  /* 0x80000020002f7882 */ /* 0x000fe20000000000 */
[----:B------:R-:W-:Y:S01]  /*33b0*/  UMOV UR43, 0x80000020 ;  /* 0x80000020002b7882 */ /* 0x000fe20000000000 */
[----:B------:R-:W-:Y:S02]  /*33c0*/  UIADD3 UR42, UR46, 0x2, URZ ;  /* 0x000000022e2a7890 */ /* 0x000fe4000fffe03f */
[----:B------:R-:W-:Y:S01]  /*33d0*/  UIADD3 UR34, UR46, 0x100, URZ ;  /* 0x000001002e227890 */ /* 0x000fe2000fffe03f */
[----:B------:R-:W-:Y:S02]  /*33e0*/  UMOV UR35, 0x80000020 ;  /* 0x8000002000237882 */ /* 0x000fe40000000000 */
[----:B------:R-:W-:Y:S01]  /*33f0*/  HGMMA.64x64x16.F32.BF16 R24, gdesc[UR44], RZ, !UPT, gsb0 ;  /* 0x00e000002c1879f0 */ /* 0x000fe2000c0018ff */
[----:B------:R-:W-:Y:S01]  /*3400*/  UIADD3 UR30, UR46, 0x102, URZ ;  /* 0x000001022e1e7890 */ /* 0x000fe2000fffe03f */
[----:B------:R-:W-:Y:S01]  /*3410*/  UMOV UR31, 0x80000020 ;  /* 0x80000020001f7882 */ /* 0x000fe20000000000 */
        /* <DEDUP_REMOVED lines=12> */
[----:B------:R-:W-:-:S04]  /*34e0*/  UIADD3 UR5, UR5, 0x1, URZ ;  /* 0x0000000105057890 */ /* 0x000fc8000fffe03f */
[----:B------:R-:W-:-:S04]  /*34f0*/  UISETP.NE.AND UP0, UPT, UR5, 0x5, UPT ;  /* 0x000000050500788c */ /* 0x000fc8000bf05270 */
[----:B------:R-:W-:Y:S01]  /*3500*/  USEL UR5, UR5, URZ, UP0 ;  /* 0x0000003f05057287 */ /* 0x000fe20008000000 */
        /* <DEDUP_REMOVED lines=24> */
[----:B------:R-:W-:-:S06]  /*3690*/  USEL UR10, URZ, 0x1, UP0 ;  /* 0x000000013f0a7887 */ /* 0x000fcc0008000000 */
[----:B-1----:R-:W-:Y:S01]  /*36a0*/  LOP3.LUT R3, R12, UR10, RZ, 0x3c, !PT ;  /* 0x0000000a0c037c12 */ /* 0x002fe2000f8e3cff */
[----:B------:R-:W-:Y:S02]  /*36b0*/  WARPGROUP.DEPBAR.LE gsb0, 0x0 ;  /* 0x00008000000079c5 */ /* 0x000fe40000010000 */
[----:B------:R-:W-:-:S06]  /*36c0*/  WARPGROUP.ARRIVE ;  /* 0x00000000000079c5 */ /* 0x000fcc0000000000 */
[----:B------:R-:W-:Y:S03]  /*36d0*/  HGMMA.64x64x16.F32.BF16 R24, gdesc[UR48], R24, gsb0 ;  /* 0x00e00000301879f0 */ /* 0x000fe60008001818 */
[----:B------:R-:W-:Y:S02]  /*36e0*/  WARPGROUP.DEPBAR.LE gsb0, 0x0 ;  /* 0x00008000000079c5 */ /* 0x000fe40000010000 */
[----:B------:R-:W-:Y:S05]  /*36f0*/  @!P3 BRA `(.L_x_26) ;  /* 0x000000000004b947 */ /* 0x000fea0003800000 */
[----:B------:R-:W-:Y:S01]  /*3700*/  BPT.TRAP 0x1 ;  /* 0x000000040000795c */ /* 0x000fe20000300000 */
.L_x_26:
[----:B------:R-:W-:Y:S01]  /*3710*/  FMNMX R4, R24, R11, !PT ;  /* 0x0000000b18047209 */ /* 0x000fe20007800000 */
[----:B------:R-:W-:Y:S01]  /*3720*/  ULEA UR10, UR5, UR36, 0x3 ;  /* 0x00000024050a7291 */ /* 0x000fe2000f8e183f */
[----:B------:R-:W-:Y:S02]  /*3730*/  FMNMX R10, R26, R13, !PT ;  /* 0x0000000d1a0a7209 */ /* 0x000fe40007800000 */
[----:B------:R-:W-:Y:S02]  /*3740*/  FMNMX R15, R25, R4, !PT ;  /* 0x00000004190f7209 */ /* 0x000fe40007800000 */
[----:B------:R-:W-:Y:S02]  /*3750*/  FMNMX R17, R27, R10, !PT ;  /* 0x0000000a1b117209 */ /* 0x000fe40007800000 */
[----:B------:R-:W-:Y:S02]  /*3760*/  FMNMX R4, R28, R15, !PT ;  /* 0x0000000f1c047209 */ /* 0x000fe40007800000 */
[----:B------:R-:W-:-:S02]  /*3770*/  FMNMX R10, R30, R17, !PT ;  /* 0x000000111e0a7209 */ /* 0x000fc40007800000 */
[----:B------:R-:W-:Y:S02]  /*3780*/  FMNMX R15, R29, R4, !PT ;  /* 0x000000041d0f7209 */ /* 0x000fe40007800000 */
[----:B------:R-:W-:Y:S02]  /*3790*/  FMNMX R17, R31, R10, !PT ;  /* 0x0000000a1f117209 */ /* 0x000fe40007800000 */
[----:B------:R-:W-:Y:S02]  /*37a0*/  FMNMX R4, R32, R15, !PT ;  /* 0x0000000f20047209 */ /* 0x000fe40007800000 */
[----:B------:R-:W-:Y:S02]  /*37b0*/  FMNMX R10, R34, R17, !PT ;  /* 0x00000011220a7209 */ /* 0x000fe40007800000 */
[----:B------:R-:W-:Y:S02]  /*37c0*/  FMNMX R15, R33, R4, !PT ;  /* 0x00000004210f7209 */ /* 0x000fe40007800000 */
[----:B------:R-:W-:-:S02]  /*37d0*/  FMNMX R17, R35, R10, !PT ;  /* 0x0000000a23117209 */ /* 0x000fc40007800000 */
[----:B------:R-:W-:-:S04]  /*37e0*/  FMNMX R4, R36, R15, !PT ;  /* 0x0000000f24047209 */ /* 0x000fc80007800000 */
        /* <DEDUP_REMOVED lines=8> */
[----:B------:R-:W-:-:S05]  /*3870*/  FMNMX R4, R53, R4, !PT ;  /* 0x0000000435047209 */ /* 0x000fca0007800000 */
[----:B------:R-:W1:Y:S02]  /*3880*/  SHFL.BFLY PT, R15, R4, 0x1, 0x1f ;  /* 0x0c201f00040f7f89 */ /* 0x000e6400000e0000 */
[----:B-1----:R-:W-:Y:S02]  /*3890*/  FMNMX R15, R4, R15, !PT ;  /* 0x0000000f040f7209 */ /* 0x002fe40007800000 */
[----:B------:R-:W-:-:S03]  /*38a0*/  FMNMX R4, R38, R17, !PT ;  /* 0x0000001126047209 */ /* 0x000fc60007800000 */
[----:B------:R-:W1:Y:S02]  /*38b0*/  SHFL.BFLY PT, R6, R15, 0x2, 0x1f ;  /* 0x0c401f000f067f89 */ /* 0x000e6400000e0000 */
[----:B-1----:R-:W-:Y:S02]  /*38c0*/  FMNMX R6, R15, R6, !PT ;  /* 0x000000060f067209 */ /* 0x002fe40007800000 */
[----:B------:R-:W-:Y:S02]  /*38d0*/  FMNMX R15, R39, R4, !PT ;  /* 0x00000004270f7209 */ /* 0x000fe40007800000 */
[----:B------:R-:W-:Y:S02]  /*38e0*/  FSETP.NEU.AND P2, PT, R6, -INF , PT ;  /* 0xff8000000600780b */ /* 0x000fe40003f4d000 */
[----:B------:R-:W-:Y:S02]  /*38f0*/  FMNMX R4, R42, R15, !PT ;  /* 0x0000000f2a047209 */ /* 0x000fe40007800000 */
[----:B------:R-:W-:-:S02]  /*3900*/  FSEL R10, R6, RZ, P2 ;  /* 0x000000ff060a7208 */ /* 0x000fc40001000000 */
[----:B------:R-:W-:-:S03]  /*3910*/  FMNMX R15, R43, R4, !PT ;  /* 0x000000042b0f7209 */ /* 0x000fc60007800000 */
[----:B------:R-:W-:Y:S01]  /*3920*/  FMUL R12, R10, UR52 ;  /* 0x000000340a0c7c20 */ /* 0x000fe20008400000 */
[----:B------:R-:W-:Y:S01]  /*3930*/  FMNMX R4, R46, R15, !PT ;  /* 0x0000000f2e047209 */ /* 0x000fe20007800000 */
[----:B------:R-:W-:Y:S02]  /*3940*/  FADD R10, -R10, R11 ;  /* 0x0000000b0a0a7221 */ /* 0x000fe40000000100 */
[--C-:B------:R-:W-:Y:S01]  /*3950*/  FFMA R24, R24, UR52, -R12.reuse ;  /* 0x0000003418187c23 */ /* 0x100fe2000800080c */
[--C-:B------:R-:W-:Y:S01]  /*3960*/  FFMA R25, R25, UR52, -R12.reuse ;  /* 0x0000003419197c23 */ /* 0x100fe2000800080c */
[----:B------:R-:W-:Y:S01]  /*3970*/  FMNMX R15, R47, R4, !PT ;  /* 0x000000042f0f7209 */ /* 0x000fe20007800000 */
[--C-:B------:R-:W-:Y:S01]  /*3980*/  FFMA R32, R32, UR52, -R12.reuse ;  /* 0x0000003420207c23 */ /* 0x100fe2000800080c */
[--C-:B------:R-:W-:Y:S01]  /*3990*/  FFMA R28, R28, UR52, -R12.reuse ;  /* 0x000000341c1c7c23 */ /* 0x100fe2000800080c */
[----:B------:R-:W-:Y:S01]  /*39a0*/  FSETP.GEU.AND P5, PT, R24, -126, PT ;  /* 0xc2fc00001800780b */ /* 0x000fe20003fae000 */
[--C-:B------:R-:W-:Y:S01]  /*39b0*/  FFMA R29, R29, UR52, -R12.reuse ;  /* 0x000000341d1d7c23 */ /* 0x100fe2000800080c */
[----:B------:R-:W-:Y:S01]  /*39c0*/  FSETP.GEU.AND P3, PT, R25, -126, PT ;  /* 0xc2fc00001900780b */ /* 0x000fe20003f6e000 */
[--C-:B------:R-:W-:Y:S01]  /*39d0*/  FFMA R33, R33, UR52, -R12.reuse ;  /* 0x0000003421217c23 */ /* 0x100fe2000800080c */
[----:B------:R-:W-:Y:S01]  /*39e0*/  FMNMX R4, R50, R15, !PT ;  /* 0x0000000f32047209 */ /* 0x000fe20007800000 */
[--C-:B------:R-:W-:Y:S01]  /*39f0*/  FFMA R36, R36, UR52, -R12.reuse ;  /* 0x0000003424247c23 */ /* 0x100fe2000800080c */
[----:B------:R-:W-:Y:S01]  /*3a00*/  FSETP.GEU.AND P6, PT, R32, -126, PT ;  /* 0xc2fc00002000780b */ /* 0x000fe20003fce000 */
[--C-:B------:R-:W-:Y:S01]  /*3a10*/  FFMA R41, R41, UR52, -R12.reuse ;  /* 0x0000003429297c23 */ /* 0x100fe2000800080c */
[----:B------:R-:W-:Y:S01]  /*3a20*/  FSETP.GEU.AND P2, PT, R28, -126, PT ;  /* 0xc2fc00001c00780b */ /* 0x000fe20003f4e000 */
[--C-:B------:R-:W-:Y:S01]  /*3a30*/  FFMA R37, R37, UR52, -R12.reuse ;  /* 0x0000003425257c23 */ /* 0x100fe2000800080c */
[----:B------:R-:W-:Y:S01]  /*3a40*/  FSETP.GEU.AND P4, PT, R29, -126, PT ;  /* 0xc2fc00001d00780b */ /* 0x000fe20003f8e000 */
[--C-:B------:R-:W-:Y:S01]  /*3a50*/  FFMA R40, R40, UR52, -R12.reuse ;  /* 0x0000003428287c23 */ /* 0x100fe2000800080c */
[----:B------:R-:W-:Y:S01]  /*3a60*/  FMNMX R15, R51, R4, !PT ;  /* 0x00000004330f7209 */ /* 0x000fe20007800000 */
[----:B------:R-:W-:Y:S01]  /*3a70*/  @!P5 FMUL R24, R24, 0.5 ;  /* 0x3f0000001818d820 */ /* 0x000fe20000400000 */
[--C-:B------:R-:W-:Y:S01]  /*3a80*/  FFMA R44, R44, UR52, -R12.reuse ;  /* 0x000000342c2c7c23 */ /* 0x100fe2000800080c */
[----:B------:R-:W-:Y:S01]  /*3a90*/  @!P3 FMUL R25, R25, 0.5 ;  /* 0x3f0000001919b820 */ /* 0x000fe20000400000 */
[----:B------:R-:W-:Y:S01]  /*3aa0*/  FMNMX R4, R54, R15, !PT ;  /* 0x0000000f36047209 */ /* 0x000fe20007800000 */
[--C-:B------:R-:W-:Y:S01]  /*3ab0*/  FFMA R45, R45, UR52, -R12.reuse ;  /* 0x000000342d2d7c23 */ /* 0x100fe2000800080c */
[--C-:B------:R-:W-:Y:S01]  /*3ac0*/  FFMA R49, R49, UR52, -R12.reuse ;  /* 0x0000003431317c23 */ /* 0x100fe2000800080c */
[----:B------:R-:W1:Y:S01]  /*3ad0*/  MUFU.EX2 R24, R24 ;  /* 0x0000001800187308 */ /* 0x000e620000000800 */
[----:B------:R-:W-:Y:S01]  /*3ae0*/  FMNMX R4, R55, R4, !PT ;  /* 0x0000000437047209 */ /* 0x000fe20007800000 */
[----:B------:R-:W-:Y:S01]  /*3af0*/  @!P6 FMUL R32, R32, 0.5 ;  /* 0x3f0000002020e820 */ /* 0x000fe20000400000 */
[----:B------:R-:W-:Y:S01]  /*3b00*/  @!P2 FMUL R28, R28, 0.5 ;  /* 0x3f0000001c1ca820 */ /* 0x000fe20000400000 */
[----:B------:R-:W-:Y:S01]  /*3b10*/  @!P4 FMUL R29, R29, 0.5 ;  /* 0x3f0000001d1dc820 */ /* 0x000fe20000400000 */
[--C-:B------:R-:W-:Y:S01]  /*3b20*/  FFMA R48, R48, UR52, -R12.reuse ;  /* 0x0000003430307c23 */ /* 0x100fe2000800080c */
[----:B------:R-:W2:Y:S01]  /*3b30*/  SHFL.BFLY PT, R15, R4, 0x1, 0x1f ;  /* 0x0c201f00040f7f89 */ /* 0x000ea200000e0000 */
[--C-:B------:R-:W-:Y:S01]  /*3b40*/  FFMA R53, R53, UR52, -R12.reuse ;  /* 0x0000003435357c23 */ /* 0x100fe2000800080c */
[----:B------:R-:W3:Y:S01]  /*3b50*/  MUFU.EX2 R25, R25 ;  /* 0x0000001900197308 */ /* 0x000ee20000000800 */
[----:B------:R-:W-:Y:S01]  /*3b60*/  FFMA R52, R52, UR52, -R12 ;  /* 0x0000003434347c23 */ /* 0x000fe2000800080c */
[----:B------:R-:W-:-:S06]  /*3b70*/  FMUL R10, R10, UR52 ;  /* 0x000000340a0a7c20 */ /* 0x000fcc0008400000 */
[----:B------:R-:W4:Y:S01]  /*3b80*/  MUFU.EX2 R32, R32 ;  /* 0x0000002000207308 */ /* 0x000f220000000800 */
[----:B-1----:R-:W-:Y:S01]  /*3b90*/  @!P5 FMUL R24, R24, R24 ;  /* 0x000000181818d220 */ /* 0x002fe20000400000 */
[----:B------:R-:W-:-:S06]  /*3ba0*/  FSETP.GEU.AND P5, PT, R33, -126, PT ;  /* 0xc2fc00002100780b */ /* 0x000fcc0003fae000 */
[----:B------:R-:W1:Y:S01]  /*3bb0*/  MUFU.EX2 R28, R28 ;  /* 0x0000001c001c7308 */ /* 0x000e620000000800 */
[----:B---3--:R-:W-:Y:S01]  /*3bc0*/  @!P3 FMUL R25, R25, R25 ;  /* 0x000000191919b220 */ /* 0x008fe20000400000 */
[----:B------:R-:W-:Y:S02]  /*3bd0*/  FSETP.GEU.AND P3, PT, R36, -126, PT ;  /* 0xc2fc00002400780b */ /* 0x000fe40003f6e000 */
[----:B--2---:R-:W-:-:S03]  /*3be0*/  FMNMX R4, R4, R15, !PT ;  /* 0x0000000f04047209 */ /* 0x004fc60007800000 */
[----:B------:R-:W-:Y:S01]  /*3bf0*/  @!P5 FMUL R33, R33, 0.5 ;  /* 0x3f0000002121d820 */ /* 0x000fe20000400000 */
[----:B------:R-:W2:Y:S01]  /*3c00*/  MUFU.EX2 R29, R29 ;  /* 0x0000001d001d7308 */ /* 0x000ea20000000800 */
[----:B----4-:R-:W-:Y:S01]  /*3c10*/  @!P6 FMUL R32, R32, R32 ;  /* 0x000000202020e220 */ /* 0x010fe20000400000 */
[----:B------:R-:W-:Y:S01]  /*3c20*/  FSETP.GEU.AND P6, PT, R41, -126, PT ;  /* 0xc2fc00002900780b */ /* 0x000fe20003fce000 */
[----:B------:R-:W3:Y:S04]  /*3c30*/  SHFL.BFLY PT, R19, R4, 0x2, 0x1f ;  /* 0x0c401f0004137f89 */ /* 0x000ee800000e0000 */
[----:B------:R-:W-:Y:S01]  /*3c40*/  @!P3 FMUL R36, R36, 0.5 ;  /* 0x3f0000002424b820 */ /* 0x000fe20000400000 */
[----:B------:R-:W4:Y:S01]  /*3c50*/  MUFU.EX2 R33, R33 ;  /* 0x0000002100217308 */ /* 0x000f220000000800 */
[----:B-1----:R-:W-:Y:S01]  /*3c60*/  @!P2 FMUL R28, R28, R28 ;  /* 0x0000001c1c1ca220 */ /* 0x002fe20000400000 */
[----:B------:R-:W-:-:S05]  /*3c70*/  FSETP.GEU.AND P2, PT, R37, -126, PT ;  /* 0xc2fc00002500780b */ /* 0x000fca0003f4e000 */
[----:B------:R-:W-:Y:S01]  /*3c80*/  @!P6 FMUL R41, R41, 0.5 ;  /* 0x3f0000002929e820 */ /* 0x000fe20000400000 */
[----:B------:R-:W1:Y:S01]  /*3c90*/  MUFU.EX2 R36, R36 ;  /* 0x0000002400247308 */ /* 0x000e620000000800 */
[----:B--2---:R-:W-:Y:S01]  /*3ca0*/  @!P4 FMUL R29, R29, R29 ;  /* 0x0000001d1d1dc220 */ /* 0x004fe20000400000 */
[----:B------:R-:W-:-:S05]  /*3cb0*/  FSETP.GEU.AND P4, PT, R40, -126, PT ;  /* 0xc2fc00002800780b */ /* 0x000fca0003f8e000 */
[----:B------:R-:W-:Y:S01]  /*3cc0*/  @!P2 FMUL R37, R37, 0.5 ;  /* 0x3f0000002525a820 */ /* 0x000fe20000400000 */
[----:B------:R-:W2:Y:S01]  /*3cd0*/  MUFU.EX2 R14, R41 ;  /* 0x00000029000e7308 */ /* 0x000ea20000000800 */
[----:B----4-:R-:W-:Y:S01]  /*3ce0*/  @!P5 FMUL R33, R33, R33 ;  /* 0x000000212121d220 */ /* 0x010fe20000400000 */
[----:B------:R-:W-:Y:S02]  /*3cf0*/  FSETP.GEU.AND P5, PT, R44, -126, PT ;  /* 0xc2fc00002c00780b */ /* 0x000fe40003fae000 */
[----:B---3--:R-:W-:-:S03]  /*3d00*/  FMNMX R4, R4, R19, !PT ;  /* 0x0000001304047209 */ /* 0x008fc60007800000 */
[----:B------:R-:W-:Y:S01]  /*3d10*/  @!P4 FMUL R40, R40, 0.5 ;  /* 0x3f0000002828c820 */ /* 0x000fe20000400000 */
[----:B------:R-:W3:Y:S01]  /*3d20*/  MUFU.EX2 R37, R37 ;  /* 0x0000002500257308 */ /* 0x000ee20000000800 */
[----:B-1----:R-:W-:Y:S01]  /*3d30*/  @!P3 FMUL R36, R36, R36 ;  /* 0x000000242424b220 */ /* 0x002fe20000400000 */
[----:B------:R-:W-:-:S05]  /*3d40*/  FSETP.GEU.AND P3, PT, R45, -126, PT ;  /* 0xc2fc00002d00780b */ /* 0x000fca0003f6e000 */
[----:B------:R-:W-:Y:S01]  /*3d50*/  @!P5 FMUL R44, R44, 0.5 ;  /* 0x3f0000002c2cd820 */ /* 0x000fe20000400000 */
[----:B------:R-:W1:Y:S01]  /*3d60*/  MUFU.EX2 R15, R40 ;  /* 0x00000028000f7308 */ /* 0x000e620000000800 */
[----:B--2---:R-:W-:Y:S01]  /*3d70*/  @!P6 FMUL R14, R14, R14 ;  /* 0x0000000e0e0ee220 */ /* 0x004fe20000400000 */
[----:B------:R-:W-:-:S03]  /*3d80*/  FSETP.NEU.AND P6, PT, R4, -INF , PT ;  /* 0xff8000000400780b */ /* 0x000fc60003fcd000 */
[----:B------:R-:W-:Y:S01]  /*3d90*/  FADD R11, R25, R14 ;  /* 0x0000000e190b7221 */ /* 0x000fe20000000000 */
[----:B------:R-:W-:Y:S01]  /*3da0*/  FSEL R20, R4, RZ, P6 ;  /* 0x000000ff04147208 */ /* 0x000fe20003000000 */
[----:B------:R-:W-:Y:S01]  /*3db0*/  @!P3 FMUL R45, R45, 0.5 ;  /* 0x3f0000002d2db820 */ /* 0x000fe20000400000 */
[----:B------:R2:W4:Y:S01]  /*3dc0*/  MUFU.EX2 R17, R44 ;  /* 0x0000002c00117308 */ /* 0x0005220000000800 */
[----:B---3--:R-:W-:Y:S01]  /*3dd0*/  @!P2 FMUL R37, R37, R37 ;  /* 0x000000252525a220 */ /* 0x008fe20000400000 */
[----:B------:R-:W-:Y:S01]  /*3de0*/  FSETP.GEU.AND P2, PT, R48, -126, PT ;  /* 0xc2fc00003000780b */ /* 0x000fe20003f4e000 */
[----:B------:R-:W-:Y:S01]  /*3df0*/  FMUL R22, R20, UR52 ;  /* 0x0000003414167c20 */ /* 0x000fe20008400000 */
[----:B------:R-:W-:Y:S01]  /*3e00*/  FSETP.GEU.AND P6, PT, R52, -126, PT ;  /* 0xc2fc00003400780b */ /* 0x000fe20003fce000 */
[----:B------:R-:W-:Y:S02]  /*3e10*/  FADD R20, -R20, R13 ;  /* 0x0000000d14147221 */ /* 0x000fe40000000100 */
[--C-:B------:R-:W-:Y:S01]  /*3e20*/  FFMA R26, R26, UR52, -R22.reuse ;  /* 0x000000341a1a7c23 */ /* 0x100fe20008000816 */
[----:B------:R-:W3:Y:S01]  /*3e30*/  MUFU.EX2 R16, R45 ;  /* 0x0000002d00107308 */ /* 0x000ee20000000800 */
[----:B-1----:R-:W-:Y:S01]  /*3e40*/  @!P4 FMUL R15, R15, R15 ;  /* 0x0000000f0f0fc220 */ /* 0x002fe20000400000 */
[----:B------:R-:W-:Y:S01]  /*3e50*/  FSETP.GEU.AND P4, PT, R49, -126, PT ;  /* 0xc2fc00003100780b */ /* 0x000fe20003f8e000 */
[--C-:B------:R-:W-:Y:S01]  /*3e60*/  FFMA R30, R30, UR52, -R22.reuse ;  /* 0x000000341e1e7c23 */ /* 0x100fe20008000816 */
[--C-:B------:R-:W-:Y:S01]  /*3e70*/  FFMA R27, R27, UR52, -R22.reuse ;  /* 0x000000341b1b7c23 */ /* 0x100fe20008000816 */
[--C-:B------:R-:W-:Y:S01]  /*3e80*/  FFMA R41, R34, UR52, -R22.reuse ;  /* 0x0000003422297c23 */ /* 0x100fe20008000816 */
[--C-:B------:R-:W-:Y:S01]  /*3e90*/  FFMA R23, R31, UR52, -R22.reuse ;  /* 0x000000341f177c23 */ /* 0x100fe20008000816 */
[----:B------:R-:W-:Y:S01]  /*3ea0*/  @!P2 FMUL R48, R48, 0.5 ;  /* 0x3f0000003030a820 */ /* 0x000fe20000400000 */
[--C-:B--2---:R-:W-:Y:S01]  /*3eb0*/  FFMA R44, R43, UR52, -R22.reuse ;  /* 0x000000342b2c7c23 */ /* 0x104fe20008000816 */
[----:B----4-:R-:W-:Y:S01]  /*3ec0*/  @!P5 FMUL R17, R17, R17 ;  /* 0x000000111111d220 */ /* 0x010fe20000400000 */
[----:B------:R-:W-:Y:S01]  /*3ed0*/  FSETP.GEU.AND P5, PT, R53, -126, PT ;  /* 0xc2fc00003500780b */ /* 0x000fe20003fae000 */
[----:B------:R-:W1:Y:S01]  /*3ee0*/  MUFU.EX2 R19, R48 ;  /* 0x0000003000137308 */ /* 0x000e620000000800 */
[----:B------:R-:W-:Y:S01]  /*3ef0*/  @!P6 FMUL R52, R52, 0.5 ;  /* 0x3f0000003434e820 */ /* 0x000fe20000400000 */
[--C-:B------:R-:W-:Y:S01]  /*3f00*/  FFMA R46, R46, UR52, -R22.reuse ;  /* 0x000000342e2e7c23 */ /* 0x100fe20008000816 */
[--C-:B------:R-:W-:Y:S01]  /*3f10*/  FFMA R50, R50, UR52, -R22.reuse ;  /* 0x0000003432327c23 */ /* 0x100fe20008000816 */
[----:B------:R-:W-:Y:S01]  /*3f20*/  @!P4 FMUL R49, R49, 0.5 ;  /* 0x3f0000003131c820 */ /* 0x000fe20000400000 */
[--C-:B------:R-:W-:Y:S01]  /*3f30*/  FFMA R47, R47, UR52, -R22.reuse ;  /* 0x000000342f2f7c23 */ /* 0x100fe20008000816 */
[----:B---3--:R-:W-:Y:S01]  /*3f40*/  @!P3 FMUL R16, R16, R16 ;  /* 0x000000101010b220 */ /* 0x008fe20000400000 */
[----:B------:R-:W-:Y:S01]  /*3f50*/  FSETP.GEU.AND P3, PT, R26, -126, PT ;  /* 0xc2fc00001a00780b */ /* 0x000fe20003f6e000 */
[----:B------:R-:W2:Y:S01]  /*3f60*/  MUFU.EX2 R12, R49 ;  /* 0x00000031000c7308 */ /* 0x000ea20000000800 */
[--C-:B------:R-:W-:Y:S01]  /*3f70*/  FFMA R51, R51, UR52, -R22.reuse ;  /* 0x0000003433337c23 */ /* 0x100fe20008000816 */
[--C-:B------:R-:W-:Y:S01]  /*3f80*/  FFMA R54, R54, UR52, -R22.reuse ;  /* 0x0000003436367c23 */ /* 0x100fe20008000816 */
[----:B------:R-:W-:Y:S01]  /*3f90*/  FFMA R55, R55, UR52, -R22 ;  /* 0x0000003437377c23 */ /* 0x000fe20008000816 */
[----:B------:R-:W-:Y:S01]  /*3fa0*/  @!P5 FMUL R53, R53, 0.5 ;  /* 0x3f0000003535d820 */ /* 0x000fe20000400000 */
[----:B------:R-:W-:Y:S01]  /*3fb0*/  FADD R13, R24, R15 ;  /* 0x0000000f180d7221 */ /* 0x000fe20000000000 */
[----:B------:R-:W-:-:S02]  /*3fc0*/  F2FP.BF16.F32.PACK_AB R24, R25, R24 ;  /* 0x000000181918723e */ /* 0x000fc400000010ff */
[----:B------:R-:W3:Y:S01]  /*3fd0*/  MUFU.EX2 R18, R53 ;  /* 0x0000003500127308 */ /* 0x000ee20000000800 */
[----:B-1----:R-:W-:Y:S01]  /*3fe0*/  @!P2 FMUL R19, R19, R19 ;  /* 0x000000131313a220 */ /* 0x002fe20000400000 */
[----:B------:R-:W-:Y:S02]  /*3ff0*/  FSETP.GEU.AND P2, PT, R27, -126, PT ;  /* 0xc2fc00001b00780b */ /* 0x000fe40003f4e000 */
[----:B------:R-:W-:-:S04]  /*4000*/  @!P3 FMUL R26, R26, 0.5 ;  /* 0x3f0000001a1ab820 */ /* 0x000fc80000400000 */
        /* <DEDUP_REMOVED lines=9> */
[----:B--2---:R-:W-:Y:S01]  /*40a0*/  FFMA R26, R35, UR52, -R22 ;  /* 0x00000034231a7c23 */ /* 0x004fe20008000816 */
[----:B-1----:R-:W-:Y:S01]  /*40b0*/  @!P6 FMUL R21, R21, R21 ;  /* 0x000000151515e220 */ /* 0x002fe20000400000 */
[----:B------:R-:W-:-:S04]  /*40c0*/  FSETP.GEU.AND P6, PT, R23, -126, PT ;  /* 0xc2fc00001700780b */ /* 0x000fc80003fce000 */
[----:B------:R-:W-:Y:S01]  /*40d0*/  @!P5 FMUL R41, R41, 0.5 ;  /* 0x3f0000002929d820 */ /* 0x000fe20000400000 */
[----:B------:R1:W2:Y:S01]  /*40e0*/  MUFU.EX2 R34, R30 ;  /* 0x0000001e00227308 */ /* 0x0002a20000000800 */
[----:B----4-:R-:W-:Y:S01]  /*40f0*/  @!P3 FMUL R40, R40, R40 ;  /* 0x000000282828b220 */ /* 0x010fe20000400000 */
[----:B------:R-:W-:Y:S01]  /*4100*/  FSETP.GEU.AND P3, PT, R26, -126, PT ;  /* 0xc2fc00001a00780b */ /* 0x000fe20003f6e000 */
[----:B---3--:R-:W-:-:S05]  /*4110*/  FFMA R27, R38, UR52, -R22 ;  /* 0x00000034261b7c23 */ /* 0x008fca0008000816 */
[----:B------:R-:W-:Y:S01]  /*4120*/  @!P6 FMUL R23, R23, 0.5 ;  /* 0x3f0000001717e820 */ /* 0x000fe20000400000 */
[----:B-1----:R-:W-:Y:S01]  /*4130*/  FFMA R30, R39, UR52, -R22 ;  /* 0x00000034271e7c23 */ /* 0x002fe20008000816 */
[----:B------:R-:W1:Y:S01]  /*4140*/  MUFU.EX2 R41, R41 ;  /* 0x0000002900297308 */ /* 0x000e620000000800 */
[----:B-----5:R-:W-:Y:S01]  /*4150*/  @!P2 FMUL R31, R31, R31 ;  /* 0x0000001f1f1fa220 */ /* 0x020fe20000400000 */
[----:B------:R-:W-:-:S03]  /*4160*/  FSETP.GEU.AND P2, PT, R27, -126, PT ;  /* 0xc2fc00001b00780b */ /* 0x000fc60003f4e000 */
[----:B------:R-:W-:Y:S01]  /*4170*/  @!P3 FMUL R26, R26, 0.5 ;  /* 0x3f0000001a1ab820 */ /* 0x000fe20000400000 */
[----:B------:R-:W-:Y:S01]  /*4180*/  F2FP.BF16.F32.PACK_AB R25, R31, R40 ;  /* 0x000000281f19723e */ /* 0x000fe200000010ff */
[----:B--2---:R-:W-:Y:S01]  /*4190*/  @!P4 FMUL R34, R34, R34 ;  /* 0x000000222222c220 */ /* 0x004fe20000400000 */
[----:B------:R2:W3:Y:S01]  /*41a0*/  MUFU.EX2 R35, R23 ;  /* 0x0000001700237308 */ /* 0x0004e20000000800 */
[----:B------:R-:W-:-:S06]  /*41b0*/  FSETP.GEU.AND P4, PT, R30, -126, PT ;  /* 0xc2fc00001e00780b */ /* 0x000fcc0003f8e000 */
[----:B------:R-:W-:Y:S01]  /*41c0*/  @!P2 FMUL R27, R27, 0.5 ;  /* 0x3f0000001b1ba820 */ /* 0x000fe20000400000 */
[----:B------:R4:W5:Y:S01]  /*41d0*/  MUFU.EX2 R38, R26 ;  /* 0x0000001a00267308 */ /* 0x0009620000000800 */
[----:B--2---:R-:W-:Y:S01]  /*41e0*/  FFMA R23, R42, UR52, -R22 ;  /* 0x000000342a177c23 */ /* 0x004fe20008000816 */
[----:B-1----:R-:W-:Y:S01]  /*41f0*/  @!P5 FMUL R41, R41, R41 ;  /* 0x000000292929d220 */ /* 0x002fe20000400000 */
[----:B------:R-:W-:Y:S01]  /*4200*/  FSETP.GEU.AND P5, PT, R44, -126, PT ;  /* 0xc2fc00002c00780b */ /* 0x000fe20003fae000 */
[----:B------:R-:W-:Y:S02]  /*4210*/  FADD R22, R29, R16 ;  /* 0x000000101d167221 */ /* 0x000fe40000000000 */
[----:B------:R-:W-:Y:S02]  /*4220*/  @!P4 FMUL R30, R30, 0.5 ;  /* 0x3f0000001e1ec820 */ /* 0x000fe40000400000 */
[----:B------:R1:W2:Y:S01]  /*4230*/  MUFU.EX2 R39, R27 ;  /* 0x0000001b00277308 */ /* 0x0002a20000000800 */
[----:B---3--:R-:W-:Y:S01]  /*4240*/  @!P6 FMUL R35, R35, R35 ;  /* 0x000000232323e220 */ /* 0x008fe20000400000 */
[----:B------:R-:W-:Y:S01]  /*4250*/  FSETP.GEU.AND P6, PT, R23, -126, PT ;  /* 0xc2fc00001700780b */ /* 0x000fe20003fce000 */
[----:B----4-:R-:W-:-:S04]  /*4260*/  FADD R26, R32, R19 ;  /* 0x00000013201a7221 */ /* 0x010fc80000000000 */
[----:B------:R-:W-:Y:S01]  /*4270*/  FADD R13, R13, R26 ;  /* 0x0000001a0d0d7221 */ /* 0x000fe20000000000 */
[----:B------:R-:W3:Y:S01]  /*4280*/  MUFU.EX2 R42, R30 ;  /* 0x0000001e002a7308 */ /* 0x000ee20000000800 */
[----:B-----5:R-:W-:Y:S01]  /*4290*/  @!P3 FMUL R38, R38, R38 ;  /* 0x000000262626b220 */ /* 0x020fe20000400000 */
[----:B------:R-:W-:Y:S01]  /*42a0*/  FSETP.GEU.AND P3, PT, R46, -126, PT ;  /* 0xc2fc00002e00780b */ /* 0x000fe20003f6e000 */
[----:B------:R-:W-:Y:S01]  /*42b0*/  @!P5 FMUL R44, R44, 0.5 ;  /* 0x3f0000002c2cd820 */ /* 0x000fe20000400000 */
[----:B-1----:R-:W-:-:S03]  /*42c0*/  FADD R27, R37, R18 ;  /* 0x00000012251b7221 */ /* 0x002fc60000000000 */
[----:B------:R-:W-:Y:S01]  /*42d0*/  @!P6 FMUL R23, R23, 0.5 ;  /* 0x3f0000001717e820 */ /* 0x000fe20000400000 */
[----:B------:R-:W-:Y:S01]  /*42e0*/  FADD R27, R22, R27 ;  /* 0x0000001b161b7221 */ /* 0x000fe20000000000 */
[----:B------:R-:W1:Y:S01]  /*42f0*/  MUFU.EX2 R44, R44 ;  /* 0x0000002c002c7308 */ /* 0x000e620000000800 */
[----:B--2---:R-:W-:Y:S01]  /*4300*/  @!P2 FMUL R39, R39, R39 ;  /* 0x000000272727a220 */ /* 0x004fe20000400000 */
[----:B------:R-:W-:-:S04]  /*4310*/  FSETP.GEU.AND P2, PT, R47, -126, PT ;  /* 0xc2fc00002f00780b */ /* 0x000fc80003f4e000 */
[----:B------:R-:W-:Y:S02]  /*4320*/  @!P3 FMUL R46, R46, 0.5 ;  /* 0x3f0000002e2eb820 */ /* 0x000fe40000400000 */
[----:B------:R2:W4:Y:S01]  /*4330*/  MUFU.EX2 R43, R23 ;  /* 0x00000017002b7308 */ /* 0x0005220000000800 */
[----:B---3--:R-:W-:Y:S01]  /*4340*/  @!P4 FMUL R42, R42, R42 ;  /* 0x0000002a2a2ac220 */ /* 0x008fe20000400000 */
[----:B------:R-:W-:-:S05]  /*4350*/  FSETP.GEU.AND P4, PT, R50, -126, PT ;  /* 0xc2fc00003200780b */ /* 0x000fca0003f8e000 */
[----:B------:R-:W-:Y:S01]  /*4360*/  @!P2 FMUL R47, R47, 0.5 ;  /* 0x3f0000002f2fa820 */ /* 0x000fe20000400000 */
[----:B------:R3:W5:Y:S01]  /*4370*/  MUFU.EX2 R45, R46 ;  /* 0x0000002e002d7308 */ /* 0x0007620000000800 */
[----:B-1----:R-:W-:Y:S01]  /*4380*/  @!P5 FMUL R44, R44, R44 ;  /* 0x0000002c2c2cd220 */ /* 0x002fe20000400000 */
[----:B------:R-:W-:Y:S01]  /*4390*/  FSETP.GEU.AND P5, PT, R54, -126, PT ;  /* 0xc2fc00003600780b */ /* 0x000fe20003fae000 */
[----:B--2---:R-:W-:Y:S02]  /*43a0*/  FADD R23, R36, R21 ;  /* 0x0000001524177221 */ /* 0x004fe40000000000 */
[----:B------:R-:W-:Y:S01]  /*43b0*/  FADD R22, R31, R44 ;  /* 0x0000002c1f167221 */ /* 0x000fe20000000000 */
[----:B------:R-:W-:Y:S01]  /*43c0*/  F2FP.BF16.F32.PACK_AB R31, R42, R39 ;  /* 0x000000272a1f723e */ /* 0x000fe200000010ff */
[----:B------:R-:W-:Y:S01]  /*43d0*/  @!P4 FMUL R50, R50, 0.5 ;  /* 0x3f0000003232c820 */ /* 0x000fe20000400000 */
[----:B------:R-:W1:Y:S01]  /*43e0*/  MUFU.EX2 R48, R47 ;  /* 0x0000002f00307308 */ /* 0x000e620000000800 */
[----:B----4-:R-:W-:Y:S01]  /*43f0*/  @!P6 FMUL R43, R43, R43 ;  /* 0x0000002b2b2be220 */ /* 0x010fe20000400000 */
[----:B------:R-:W-:Y:S01]  /*4400*/  FSETP.GEU.AND P6, PT, R51, -126, PT ;  /* 0xc2fc00003300780b */ /* 0x000fe20003fce000 */
[----:B---3--:R-:W-:Y:S01]  /*4410*/  FMUL R46, R20, UR52 ;  /* 0x00000034142e7c20 */ /* 0x008fe20008400000 */
[----:B------:R-:W-:-:S03]  /*4420*/  FADD R20, R33, R12 ;  /* 0x0000000c21147221 */ /* 0x000fc60000000000 */
[----:B------:R-:W-:Y:S01]  /*4430*/  @!P5 FMUL R54, R54, 0.5 ;  /* 0x3f0000003636d820 */ /* 0x000fe20000400000 */
[----:B------:R-:W2:Y:S01]  /*4440*/  MUFU.EX2 R50, R50 ;  /* 0x0000003200327308 */ /* 0x000ea20000000800 */
[----:B-----5:R-:W-:Y:S01]  /*4450*/  @!P3 FMUL R45, R45, R45 ;  /* 0x0000002d2d2db220 */ /* 0x020fe20000400000 */
[----:B------:R-:W-:Y:S01]  /*4460*/  FSETP.GEU.AND P3, PT, R55, -126, PT ;  /* 0xc2fc00003700780b */ /* 0x000fe20003f6e000 */
[----:B------:R-:W-:Y:S01]  /*4470*/  FADD R30, R11, R20 ;  /* 0x000000140b1e7221 */ /* 0x000fe20000000000 */
[----:B------:R-:W-:-:S03]  /*4480*/  FADD R20, R28, R17 ;  /* 0x000000111c147221 */ /* 0x000fc60000000000 */
[----:B------:R-:W-:Y:S01]  /*4490*/  @!P6 FMUL R51, R51, 0.5 ;  /* 0x3f0000003333e820 */ /* 0x000fe20000400000 */
[----:B------:R-:W3:Y:S01]  /*44a0*/  MUFU.EX2 R54, R54 ;  /* 0x0000003600367308 */ /* 0x000ee20000000800 */
[----:B-1----:R-:W-:Y:S01]  /*44b0*/  @!P2 FMUL R48, R48, R48 ;  /* 0x000000303030a220 */ /* 0x002fe20000400000 */
[----:B------:R-:W-:Y:S01]  /*44c0*/  FSETP.GEU.AND P2, PT, R10, -126, PT ;  /* 0xc2fc00000a00780b */ /* 0x000fe20003f4e000 */
[----:B------:R-:W-:Y:S01]  /*44d0*/  FADD R20, R20, R23 ;  /* 0x0000001714147221 */ /* 0x000fe20000000000 */
[----:B------:R-:W-:Y:S01]  /*44e0*/  FADD R23, R34, R45 ;  /* 0x0000002d22177221 */ /* 0x000fe20000000000 */
[----:B------:R-:W-:Y:S01]  /*44f0*/  FADD R26, R35, R48 ;  /* 0x00000030231a7221 */ /* 0x000fe20000000000 */
[----:B------:R-:W-:Y:S01]  /*4500*/  FADD R30, R30, R27 ;  /* 0x0000001b1e1e7221 */ /* 0x000fe20000000000 */
[----:B------:R-:W-:Y:S01]  /*4510*/  @!P3 FMUL R55, R55, 0.5 ;  /* 0x3f0000003737b820 */ /* 0x000fe20000400000 */
[----:B------:R-:W1:Y:S01]  /*4520*/  MUFU.EX2 R51, R51 ;  /* 0x0000003300337308 */ /* 0x000e620000000800 */
[----:B--2---:R-:W-:Y:S01]  /*4530*/  @!P4 FMUL R50, R50, R50 ;  /* 0x000000323232c220 */ /* 0x004fe20000400000 */
[----:B------:R-:W-:Y:S01]  /*4540*/  FSETP.GEU.AND P4, PT, R46, -126, PT ;  /* 0xc2fc00002e00780b */ /* 0x000fe20003f8e000 */
[----:B------:R-:W-:Y:S01]  /*4550*/  FADD R13, R13, R20 ;  /* 0x000000140d0d7221 */ /* 0x000fe20000000000 */
[----:B------:R-:W-:Y:S01]  /*4560*/  F2FP.BF16.F32.PACK_AB R27, R35, R34 ;  /* 0x00000022231b723e */ /* 0x000fe200000010ff */
[----:B------:R-:W-:Y:S01]  /*4570*/  FADD R47, R41, R50 ;  /* 0x00000032292f7221 */ /* 0x000fe20000000000 */
[----:B------:R-:W-:Y:S01]  /*4580*/  F2FP.BF16.F32.PACK_AB R34, R16, R17 ;  /* 0x000000111022723e */ /* 0x000fe200000010ff */
[----:B------:R-:W-:Y:S01]  /*4590*/  @!P2 FMUL R10, R10, 0.5 ;  /* 0x3f0000000a0aa820 */ /* 0x000fe20000400000 */
[----:B------:R-:W2:Y:S01]  /*45a0*/  MUFU.EX2 R55, R55 ;  /* 0x0000003700377308 */ /* 0x000ea20000000800 */
[----:B---3--:R-:W-:Y:S01]  /*45b0*/  @!P5 FMUL R54, R54, R54 ;  /* 0x000000363636d220 */ /* 0x008fe20000400000 */
[----:B------:R-:W-:Y:S01]  /*45c0*/  FADD R30, R13, R30 ;  /* 0x0000001e0d1e7221 */ /* 0x000fe20000000000 */
[----:B------:R-:W-:-:S02]  /*45d0*/  F2FP.BF16.F32.PACK_AB R35, R48, R45 ;  /* 0x0000002d3023723e */ /* 0x000fc400000010ff */
[----:B------:R-:W-:Y:S02]  /*45e0*/  FADD R52, R39, R54 ;  /* 0x0000003627347221 */ /* 0x000fe40000000000 */
[----:B------:R-:W-:Y:S01]  /*45f0*/  @!P4 FMUL R46, R46, 0.5 ;  /* 0x3f0000002e2ec820 */ /* 0x000fe20000400000 */
[----:B------:R3:W4:Y:S01]  /*4600*/  MUFU.EX2 R11, R10 ;  /* 0x0000000a000b7308 */ /* 0x0007220000000800 */
[----:B-1----:R-:W-:Y:S01]  /*4610*/  @!P6 FMUL R51, R51, R51 ;  /* 0x000000333333e220 */ /* 0x002fe20000400000 */
[----:B------:R-:W-:-:S03]  /*4620*/  FADD R23, R23, R52 ;  /* 0x0000003417177221 */ /* 0x000fc60000000000 */
[----:B------:R-:W-:-:S03]  /*4630*/  FADD R49, R38, R51 ;  /* 0x0000003326317221 */ /* 0x000fc60000000000 */
[----:B------:R-:W1:Y:S01]  /*4640*/  MUFU.EX2 R46, R46 ;  /* 0x0000002e002e7308 */ /* 0x000e620000000800 */
[----:B--2---:R-:W-:Y:S01]  /*4650*/  @!P3 FMUL R55, R55, R55 ;  /* 0x000000373737b220 */ /* 0x004fe20000400000 */
[----:B---3--:R-:W-:Y:S01]  /*4660*/  FADD R10, R40, R43 ;  /* 0x0000002b280a7221 */ /* 0x008fe20000000000 */
[----:B------:R-:W-:Y:S02]  /*4670*/  FADD R22, R22, R49 ;  /* 0x0000003116167221 */ /* 0x000fe40000000000 */
[----:B------:R-:W-:Y:S01]  /*4680*/  FADD R53, R42, R55 ;  /* 0x000000372a357221 */ /* 0x000fe20000000000 */
[----:B------:R-:W-:-:S03]  /*4690*/  FADD R10, R10, R47 ;  /* 0x0000002f0a0a7221 */ /* 0x000fc60000000000 */
[----:B------:R-:W-:Y:S01]  /*46a0*/  FADD R53, R26, R53 ;  /* 0x000000351a357221 */ /* 0x000fe20000000000 */
[----:B------:R-:W-:Y:S01]  /*46b0*/  FADD R10, R10, R23 ;  /* 0x000000170a0a7221 */ /* 0x000fe20000000000 */
[----:B----4-:R-:W-:Y:S01]  /*46c0*/  @!P2 FMUL R11, R11, R11 ;  /* 0x0000000b0b0ba220 */ /* 0x010fe20000400000 */
[----:B------:R-:W-:Y:S01]  /*46d0*/  F2FP.BF16.F32.PACK_AB R26, R29, R28 ;  /* 0x0000001c1d1a723e */ /* 0x000fe200000010ff */
[----:B------:R-:W-:Y:S01]  /*46e0*/  FADD R53, R22, R53 ;  /* 0x0000003516357221 */ /* 0x000fe20000000000 */
[----:B------:R-:W-:Y:S01]  /*46f0*/  F2FP.BF16.F32.PACK_AB R28, R33, R32 ;  /* 0x00000020211c723e */ /* 0x000fe200000010ff */
[----:B------:R-:W-:Y:S01]  /*4700*/  FFMA R8, R11, R8, R30 ;  /* 0x000000080b087223 */ /* 0x000fe2000000001e */
[----:B------:R-:W-:Y:S01]  /*4710*/  F2FP.BF16.F32.PACK_AB R29, R38, R41 ;  /* 0x00000029261d723e */ /* 0x000fe200000010ff */
[----:B------:R-:W-:Y:S01]  /*4720*/  FADD R53, R10, R53 ;  /* 0x000000350a357221 */ /* 0x000fe20000000000 */
[----:B------:R-:W-:Y:S01]  /*4730*/  SHF.L.U32 R10, R3, 0x1f, RZ ;  /* 0x0000001f030a7819 */ /* 0x000fe200000006ff */
[----:B-1----:R-:W-:Y:S01]  /*4740*/  @!P4 FMUL R46, R46, R46 ;  /* 0x0000002e2e2ec220 */ /* 0x002fe20000400000 */
[----:B------:R-:W-:Y:S01]  /*4750*/  F2FP.BF16.F32.PACK_AB R30, R37, R36 ;  /* 0x00000024251e723e */ /* 0x000fe200000010ff */
[----:B------:R-:W-:Y:S01]  /*4760*/  FMUL R120, R120, R11 ;  /* 0x0000000b78787220 */ /* 0x000fe20000400000 */
[----:B------:R1:W2:Y:S01]  /*4770*/  SYNCS.PHASECHK.TRANS64.TRYWAIT P2, [UR10+0x23000], R10 ;  /* 0x0230000aff0075a7 */ /* 0x0002a2000804014a */
[----:B------:R-:W-:Y:S01]  /*4780*/  FFMA R7, R46, R7, R53 ;  /* 0x000000072e077223 */ /* 0x000fe20000000035 */
[-C--:B------:R-:W-:Y:S01]  /*4790*/  FMUL R121, R121, R11.reuse ;  /* 0x0000000b79797220 */ /* 0x080fe20000400000 */
        /* <DEDUP_REMOVED lines=37> */
[----:B------:R-:W-:Y:S01]  /*49f0*/  FMUL R69, R69, R11 ;  /* 0x0000000b45457220 */ /* 0x000fe20000400000 */
        /* <DEDUP_REMOVED lines=40> */
[----:B------:R-:W-:-:S02]  /*4c80*/  F2FP.BF16.F32.PACK_AB R32, R14, R15 ;  /* 0x0000000f0e20723e */ /* 0x000fc400000010ff */
[----:B------:R-:W-:Y:S02]  /*4c90*/  F2FP.BF16.F32.PACK_AB R33, R44, R43 ;  /* 0x0000002b2c21723e */ /* 0x000fe400000010ff */
[----:B------:R-:W-:Y:S02]  /*4ca0*/  F2FP.BF16.F32.PACK_AB R36, R12, R19 ;  /* 0x000000130c24723e */ /* 0x000fe400000010ff */
[----:B------:R-:W-:Y:S02]  /*4cb0*/  F2FP.BF16.F32.PACK_AB R37, R51, R50 ;  /* 0x000000323325723e */ /* 0x000fe400000010ff */
[----:B------:R-:W-:Y:S01]  /*4cc0*/  F2FP.BF16.F32.PACK_AB R38, R18, R21 ;  /* 0x000000151226723e */ /* 0x000fe200000010ff */
[----:B-12---:R-:W-:Y:S06]  /*4cd0*/  @!P0 BRA `(.L_x_27) ;  /* 0x0000000000048947 */ /* 0x006fec0003800000 */
[----:B------:R-:W-:Y:S01]  /*4ce0*/  BPT.TRAP 0x1 ;  /* 0x000000040000795c */ /* 0x000fe20000300000 */
.L_x_27:
[----:B------:R-:W-:Y:S05]  /*4cf0*/  @P2 BRA `(.L_x_28) ;  /* 0x0000000000082947 */ /* 0x000fea0003800000 */
[----:B------:R-:W1:Y:S02]  /*4d00*/  SYNCS.PHASECHK.TRANS64.TRYWAIT P2, [UR10+0x23000], R10 ;  /* 0x0230000aff0075a7 */ /* 0x000e64000804014a */
[----:B-1----:R-:W-:Y:S05]  /*4d10*/  @!P2 BRA `(.L_x_29) ;  /* 0x0000006c0048a947 */ /* 0x002fea0003800000 */
.L_x_28:
[----:B------:R-:W-:Y:S01]  /*4d20*/  UIMAD UR10, UR5, 0x500, UR6 ;  /* 0x00000500050a78a4 */ /* 0x000fe2000f8e0206 */
[----:B------:R-:W-:Y:S01]  /*4d30*/  WARPGROUP.ARRIVE ;  /* 0x00000000000079c5 */ /* 0x000fe20000000000 */
[----:B------:R-:W-:Y:S01]  /*4d40*/  UMOV UR11, 0x80000020 ;  /* 0x80000020000b7882 */ /* 0x000fe20000000000 */
[----:B------:R-:W-:Y:S01]  /*4d50*/  UMOV UR15, 0x80000020 ;  /* 0x80000020000f7882 */ /* 0x000fe20000000000 */
[----:B------:R-:W-:Y:S01]  /*4d60*/  UIADD3 UR14, UR10, 0x100, URZ ;  /* 0x000001000a0e7890 */ /* 0x000fe2000fffe03f */
[----:B------:R-:W-:Y:S01]  /*4d70*/  F2FP.BF16.F32.PACK_AB R39, R55, R54 ;  /* 0x000000363727723e */ /* 0x000fe200000010ff */
[----:B------:R-:W-:Y:S01]  /*4d80*/  UIADD3 UR18, UR10, 0x200, URZ ;  /* 0x000002000a127890 */ /* 0x000fe2000fffe03f */
[----:B------:R-:W-:Y:S02]  /*4d90*/  UMOV UR19, 0x80000020 ;  /* 0x8000002000137882 */ /* 0x000fe40000000000 */
[----:B------:R-:W-:Y:S01]  /*4da0*/  HGMMA.64x32x16.F32.BF16 R120, R24, gdesc[UR8].tnspB, R120, gsb0 ;  /* 0x4060000818787df0 */ /* 0x000fe20008001878 */
[----:B------:R-:W-:Y:S01]  /*4db0*/  UIADD3 UR22, UR10, 0x300, URZ ;  /* 0x000003000a167890 */ /* 0x000fe2000fffe03f */
[----:B------:R-:W-:Y:S01]  /*4dc0*/  UMOV UR23, 0x80000020 ;  /* 0x8000002000177882 */ /* 0x000fe20000000000 */
[----:B------:R-:W-:Y:S01]  /*4dd0*/  UIADD3 UR26, UR10, 0x400, URZ ;  /* 0x000004000a1a7890 */ /* 0x000fe2000fffe03f */
[----:B------:R-:W-:Y:S01]  /*4de0*/  UMOV UR27, 0x80000020 ;  /* 0x80000020001b7882 */ /* 0x000fe20000000000 */
[----:B------:R-:W-:Y:S01]  /*4df0*/  UMOV UR11, 0x80000020 ;  /* 0x80000020000b7882 */ /* 0x000fe20000000000 */
[----:B------:R-:W-:-:S02]  /*4e00*/  WARPGROUP.DEPBAR.LE gsb0, 0x0 ;  /* 0x00008000000079c5 */ /* 0x000fc40000010000 */
        /* <DEDUP_REMOVED lines=69> */
[----:B------:R-:W-:Y:S01]  /*5260*/  UIADD3 UR10, UR10, 0x4c0, URZ ;  /* 0x000004c00a0a7890 */ /* 0x000fe2000fffe03f */
        /* <DEDUP_REMOVED lines=18> */
.L_x_30:
[----:B------:R-:W-:-:S04]  /*5390*/  ULEA UR10, UR39, UR36, 0x3 ;  /* 0x00000024270a7291 */ /* 0x000fc8000f8e183f */
[----:B------:R-:W-:-:S04]  /*53a0*/  UIADD3 UR10, UR10, 0x23028, URZ ;  /* 0x000230280a0a7890 */ /* 0x000fc8000fffe03f */
[----:B------:R-:W-:-:S09]  /*53b0*/  UPRMT UR10, URZ, 0x654, UR10 ;  /* 0x000006543f0a7896 */ /* 0x000fd2000800000a */
[----:B------:R-:W-:Y:S01]  /*53c0*/  SYNCS.ARRIVE.TRANS64.RED.A1T0 RZ, [UR10], RZ ;  /* 0x000000ffffff79a7 */ /* 0x000fe2000810040a */
[----:B------:R-:W-:Y:S05]  /*53d0*/  @P1 BRA `(.L_x_31) ;  /* 0x0000000000041947 */ /* 0x000fea0003800000 */
[----:B------:R-:W-:Y:S01]  /*53e0*/  BPT.TRAP 0x1 ;  /* 0x000000040000795c */ /* 0x000fe20000300000 */
.L_x_31:
[----:B------:R-:W-:-:S04]  /*53f0*/  UIADD3 UR39, UR39, 0x1, URZ ;  /* 0x0000000127277890 */ /* 0x000fc8000fffe03f */
[----:B------:R-:W-:-:S04]  /*5400*/  UISETP.NE.AND UP0, UPT, UR39, 0x5, UPT ;  /* 0x000000052700788c */ /* 0x000fc8000bf05270 */
[----:B------:R-:W-:Y:S01]  /*5410*/  USEL UR39, UR39, URZ, UP0 ;  /* 0x0000003f27277287 */ /* 0x000fe20008000000 */
[----:B------:R-:W-:Y:S11]  /*5420*/  @!P0 BRA `(.L_x_32) ;  /* 0x0000000000048947 */ /* 0x000ff60003800000 */
[----:B------:R-:W-:Y:S01]  /*5430*/  BPT.TRAP 0x1 ;  /* 0x000000040000795c */ /* 0x000fe20000300000 */
.L_x_32:
[----:B------:R-:W-:-:S04]  /*5440*/  ULEA UR10, UR39, UR36, 0x3 ;  /* 0x00000024270a7291 */ /* 0x000fc8000f8e183f */
[----:B------:R-:W-:-:S04]  /*5450*/  UIADD3 UR10, UR10, 0x23028, URZ ;  /* 0x000230280a0a7890 */ /* 0x000fc8000fffe03f */
[----:B------:R-:W-:-:S09]  /*5460*/  UPRMT UR10, URZ, 0x654, UR10 ;  /* 0x000006543f0a7896 */ /* 0x000fd2000800000a */
[----:B------:R-:W-:Y:S01]  /*5470*/  SYNCS.ARRIVE.TRANS64.RED.A1T0 RZ, [UR10], RZ ;  /* 0x000000ffffff79a7 */ /* 0x000fe2000810040a */
[----:B------:R-:W-:Y:S05]  /*5480*/  @P1 BRA `(.L_x_33) ;  /* 0x0000000000041947 */ /* 0x000fea0003800000 */
[----:B------:R-:W-:Y:S01]  /*5490*/  BPT.TRAP 0x1 ;  /* 0x000000040000795c */ /* 0x000fe20000300000 */
.L_x_33:
[----:B------:R-:W-:Y:S01]  /*54a0*/  UIADD3 UR5, UR5, 0x1, URZ ;  /* 0x0000000105057890 */ /* 0x000fe2000fffe03f */
[----:B------:R-:W-:Y:S01]  /*54b0*/  ISETP.GT.AND P2, PT, R9, 0x1, PT ;  /* 0x000000010900780c */ /* 0x000fe20003f44270 */
[----:B------:R-:W-:Y:S01]  /*54c0*/  UIADD3 UR39, UR39, 0x1, URZ ;  /* 0x0000000127277890 */ /* 0x000fe2000fffe03f */
[----:B------:R-:W-:Y:S01]  /*54d0*/  IADD3 R5, R5, 0x40, RZ ;  /* 0x0000004005057810 */ /* 0x000fe20007ffe0ff */
[----:B------:R-:W-:Y:S01]  /*54e0*/  UISETP.NE.AND UP2, UPT, UR5, 0x5, UPT ;  /* 0x000000050500788c */ /* 0x000fe2000bf45270 */
[----:B-1----:R-:W-:Y:S01]  /*54f0*/  IADD3 R10, R9, -0x1, RZ ;  /* 0xffffffff090a7810 */ /* 0x002fe20007ffe0ff */
[----:B------:R-:W-:Y:S01]  /*5500*/  UISETP.NE.AND UP0, UPT, UR39, 0x5, UPT ;  /* 0x000000052700788c */ /* 0x000fe2000bf05270 */
[----:B------:R-:W-:Y:S01]  /*5510*/  MOV R11, R6 ;  /* 0x00000006000b7202 */ /* 0x000fe20000000f00 */
[----:B------:R-:W-:Y:S01]  /*5520*/  USEL UR10, URZ, 0x1, UP2 ;  /* 0x000000013f0a7887 */ /* 0x000fe20009000000 */
[----:B------:R-:W-:Y:S01]  /*5530*/  MOV R13, R4 ;  /* 0x00000004000d7202 */ /* 0x000fe20000000f00 */
[----:B------:R-:W-:-:S02]  /*5540*/  USEL UR39, UR39, URZ, UP0 ;  /* 0x0000003f27277287 */ /* 0x000fc40008000000 */
[----:B------:R-:W-:Y:S02]  /*5550*/  USEL UR5, UR5, URZ, UP2 ;  /* 0x0000003f05057287 */ /* 0x000fe40009000000 */
[----:B------:R-:W-:Y:S01]  /*5560*/  LOP3.LUT R12, R3, UR10, RZ, 0x3c, !PT ;  /* 0x0000000a030c7c12 */ /* 0x000fe2000f8e3cff */
[----:B------:R-:W-:Y:S09]  /*5570*/  @P2 BRA `(.L_x_34) ;  /* 0xffffffdc00602947 */ /* 0x000ff2000383ffff */
.L_x_23:
[----:B------:R-:W-:-:S13]  /*5580*/  ISETP.GE.AND P2, PT, R9, RZ, PT ;  /* 0x000000ff0900720c */ /* 0x000fda0003f46270 */
[----:B------:R-:W-:Y:S05]  /*5590*/  @!P2 BRA `(.L_x_35) ;  /* 0x0000002400e4a947 */ /* 0x000fea0003800000 */
[----:B------:R-:W-:Y:S01]  /*55a0*/  IADD3 R9, R9, 0x1, RZ ;  /* 0x0000000109097810 */ /* 0x000fe20007ffe0ff */
[----:B------:R-:W-:Y:S01]  /*55b0*/  ULDC UR52, c[0x0][0x604] ;  /* 0x0001810000347ab9 */ /* 0x000fe20000000800 */
[----:B------:R-:W-:Y:S02]  /*55c0*/  MOV R11, R6 ;  /* 0x00000006000b7202 */ /* 0x000fe40000000f00 */
[----:B------:R-:W-:-:S07]  /*55d0*/  MOV R10, R4 ;  /* 0x00000004000a7202 */ /* 0x000fce0000000f00 */
.L_x_46:
[----:B------:R-:W-:Y:S05]  /*55e0*/  @!P0 BRA `(.L_x_36) ;  /* 0x0000000000048947 */ /* 0x000fea0003800000 */
[----:B------:R-:W-:Y:S01]  /*55f0*/  BPT.TRAP 0x1 ;  /* 0x000000040000795c */ /* 0x000fe20000300000 */
.L_x_36:
[----:B------:R-:W-:Y:S01]  /*5600*/  ULEA UR10, UR5, UR36, 0x3 ;  /* 0x00000024050a7291 */ /* 0x000fe2000f8e183f */
[----:B------:R-:W-:-:S08]  /*5610*/  SHF.L.U32 R3, R12, 0x1f, RZ ;  /* 0x0000001f0c037819 */ /* 0x000fd000000006ff */
[----:B------:R-:W1:Y:S02]  /*5620*/  SYNCS.PHASECHK.TRANS64.TRYWAIT P2, [UR10+0x23000], R3 ;  /* 0x02300003ff0075a7 */ /* 0x000e64000804014a */
[----:B-1----:R-:W-:Y:S05]  /*5630*/  @!P2 BRA `(.L_x_37) ;  /* 0x000000640018a947 */ /* 0x002fea0003800000 */
.L_x_112:
        /* <DEDUP_REMOVED lines=57> */
.L_x_38:
[C---:B------:R-:W-:Y:S01]  /*59d0*/  IADD3 R13, R5.reuse, 0x1, RZ ;  /* 0x00000001050d7810 */ /* 0x040fe20007ffe0ff */
[C---:B------:R-:W-:Y:S01]  /*59e0*/  VIADD R15, R5.reuse, 0x8 ;  /* 0x00000008050f7836 */ /* 0x040fe20000000000 */
[C---:B------:R-:W-:Y:S01]  /*59f0*/  ISETP.GE.AND P2, PT, R0.reuse, R5, PT ;  /* 0x000000050000720c */ /* 0x040fe20003f46270 */
[----:B------:R-:W-:Y:S01]  /*5a00*/  ULEA UR10, UR5, UR36, 0x3 ;  /* 0x00000024050a7291 */ /* 0x000fe2000f8e183f */
[----:B------:R-:W-:Y:S02]  /*5a10*/  ISETP.GE.AND P3, PT, R0, R13, PT ;  /* 0x0000000d0000720c */ /* 0x000fe40003f66270 */
[----:B------:R-:W-:Y:S02]  /*5a20*/  FSEL R24, R24, -INF , P2 ;  /* 0xff80000018187808 */ /* 0x000fe40001000000 */
[----:B------:R-:W-:Y:S02]  /*5a30*/  IADD3 R17, R5, 0x9, RZ ;  /* 0x0000000905117810 */ /* 0x000fe40007ffe0ff */
[----:B------:R-:W-:-:S02]  /*5a40*/  ISETP.GE.AND P2, PT, R0, R15, PT ;  /* 0x0000000f0000720c */ /* 0x000fc40003f46270 */
[----:B------:R-:W-:Y:S02]  /*5a50*/  FSEL R25, R25, -INF , P3 ;  /* 0xff80000019197808 */ /* 0x000fe40001800000 */
[----:B------:R-:W-:Y:S02]  /*5a60*/  FMNMX R4, R24, R11, !PT ;  /* 0x0000000b18047209 */ /* 0x000fe40007800000 */
[----:B------:R-:W-:Y:S02]  /*5a70*/  IADD3 R19, R5, 0x10, RZ ;  /* 0x0000001005137810 */ /* 0x000fe40007ffe0ff */
[----:B------:R-:W-:Y:S02]  /*5a80*/  ISETP.GE.AND P3, PT, R0, R17, PT ;  /* 0x000000110000720c */ /* 0x000fe40003f66270 */
[----:B------:R-:W-:Y:S02]  /*5a90*/  FSEL R28, R28, -INF , P2 ;  /* 0xff8000001c1c7808 */ /* 0x000fe40001000000 */
[----:B------:R-:W-:-:S02]  /*5aa0*/  FMNMX R23, R25, R4, !PT ;  /* 0x0000000419177209 */ /* 0x000fc40007800000 */
[----:B------:R-:W-:Y:S02]  /*5ab0*/  IADD3 R21, R5, 0x11, RZ ;  /* 0x0000001105157810 */ /* 0x000fe40007ffe0ff */
[----:B------:R-:W-:Y:S02]  /*5ac0*/  ISETP.GE.AND P2, PT, R0, R19, PT ;  /* 0x000000130000720c */ /* 0x000fe40003f46270 */
[----:B------:R-:W-:Y:S02]  /*5ad0*/  FSEL R29, R29, -INF , P3 ;  /* 0xff8000001d1d7808 */ /* 0x000fe40001800000 */
[----:B------:R-:W-:Y:S02]  /*5ae0*/  FMNMX R4, R28, R23, !PT ;  /* 0x000000171c047209 */ /* 0x000fe40007800000 */
        /* <DEDUP_REMOVED lines=40> */
[----:B------:R-:W-:Y:S02]  /*5d70*/  ISETP.GE.AND P3, PT, R0, R153, PT ;  /* 0x000000990000720c */ /* 0x000fe40003f66270 */
[----:B------:R-:W-:Y:S02]  /*5d80*/  FSEL R52, R52, -INF , P2 ;  /* 0xff80000034347808 */ /* 0x000fe40001000000 */
[----:B------:R-:W-:Y:S02]  /*5d90*/  FMNMX R155, R49, R4, !PT ;  /* 0x00000004319b7209 */ /* 0x000fe40007800000 */
[----:B------:R-:W-:-:S02]  /*5da0*/  FSEL R53, R53, -INF , P3 ;  /* 0xff80000035357808 */ /* 0x000fc40001800000 */
[----:B------:R-:W-:Y:S02]  /*5db0*/  FMNMX R4, R52, R155, !PT ;  /* 0x0000009b34047209 */ /* 0x000fe40007800000 */
[C---:B------:R-:W-:Y:S02]  /*5dc0*/  ISETP.GE.AND P2, PT, R2.reuse, R5, PT ;  /* 0x000000050200720c */ /* 0x040fe40003f46270 */
[----:B------:R-:W-:Y:S02]  /*5dd0*/  FMNMX R4, R53, R4, !PT ;  /* 0x0000000435047209 */ /* 0x000fe40007800000 */
[----:B------:R-:W-:Y:S02]  /*5de0*/  ISETP.GE.AND P3, PT, R2, R13, PT ;  /* 0x0000000d0200720c */ /* 0x000fe40003f66270 */
[----:B------:R-:W-:Y:S01]  /*5df0*/  FSEL R13, R26, -INF , P2 ;  /* 0xff8000001a0d7808 */ /* 0x000fe20001000000 */
[----:B------:R-:W1:Y:S01]  /*5e00*/  SHFL.BFLY PT, R155, R4, 0x1, 0x1f ;  /* 0x0c201f00049b7f89 */ /* 0x000e6200000e0000 */
[----:B------:R-:W-:-:S02]  /*5e10*/  ISETP.GE.AND P2, PT, R2, R15, PT ;  /* 0x0000000f0200720c */ /* 0x000fc40003f46270 */
[----:B------:R-:W-:Y:S02]  /*5e20*/  FSEL R27, R27, -INF , P3 ;  /* 0xff8000001b1b7808 */ /* 0x000fe40001800000 */
[----:B------:R-:W-:Y:S02]  /*5e30*/  FMNMX R12, R13, R10, !PT ;  /* 0x0000000a0d0c7209 */ /* 0x000fe40007800000 */
[----:B------:R-:W-:Y:S02]  /*5e40*/  ISETP.GE.AND P3, PT, R2, R17, PT ;  /* 0x000000110200720c */ /* 0x000fe40003f66270 */
[----:B------:R-:W-:Y:S02]  /*5e50*/  FSEL R30, R30, -INF , P2 ;  /* 0xff8000001e1e7808 */ /* 0x000fe40001000000 */
[----:B------:R-:W-:Y:S02]  /*5e60*/  FMNMX R15, R27, R12, !PT ;  /* 0x0000000c1b0f7209 */ /* 0x000fe40007800000 */
[----:B------:R-:W-:-:S02]  /*5e70*/  ISETP.GE.AND P2, PT, R2, R19, PT ;  /* 0x000000130200720c */ /* 0x000fc40003f46270 */
[----:B------:R-:W-:Y:S02]  /*5e80*/  FSEL R31, R31, -INF , P3 ;  /* 0xff8000001f1f7808 */ /* 0x000fe40001800000 */
[----:B------:R-:W-:Y:S02]  /*5e90*/  ISETP.GE.AND P4, PT, R2, R21, PT ;  /* 0x000000150200720c */ /* 0x000fe40003f86270 */
[----:B------:R-:W-:Y:S02]  /*5ea0*/  FSEL R34, R34, -INF , P2 ;  /* 0xff80000022227808 */ /* 0x000fe40001000000 */
[----:B------:R-:W-:Y:S02]  /*5eb0*/  ISETP.GE.AND P3, PT, R2, R23, PT ;  /* 0x000000170200720c */ /* 0x000fe40003f66270 */
[----:B------:R-:W-:Y:S02]  /*5ec0*/  FSEL R35, R35, -INF , P4 ;  /* 0xff80000023237808 */ /* 0x000fe40002000000 */
[----:B-1----:R-:W-:-:S02]  /*5ed0*/  FMNMX R155, R4, R155, !PT ;  /* 0x0000009b049b7209 */ /* 0x002fc40007800000 */
[----:B------:R-:W-:Y:S02]  /*5ee0*/  FMNMX R4, R30, R15, !PT ;  /* 0x0000000f1e047209 */ /* 0x000fe40007800000 */
[----:B------:R-:W-:Y:S01]  /*5ef0*/  ISETP.GE.AND P2, PT, R2, R137, PT ;  /* 0x000000890200720c */ /* 0x000fe20003f46270 */
[----:B------:R-:W1:Y:S01]  /*5f00*/  SHFL.BFLY PT, R6, R155, 0x2, 0x1f ;  /* 0x0c401f009b067f89 */ /* 0x000e6200000e0000 */
[----:B------:R-:W-:Y:S02]  /*5f10*/  FMNMX R15, R31, R4, !PT ;  /* 0x000000041f0f7209 */ /* 0x000fe40007800000 */
[----:B------:R-:W-:Y:S02]  /*5f20*/  FSEL R38, R38, -INF , P3 ;  /* 0xff80000026267808 */ /* 0x000fe40001800000 */
[----:B------:R-:W-:Y:S02]  /*5f30*/  FMNMX R4, R34, R15, !PT ;  /* 0x0000000f22047209 */ /* 0x000fe40007800000 */
[----:B------:R-:W-:-:S02]  /*5f40*/  ISETP.GE.AND P4, PT, R2, R139, PT ;  /* 0x0000008b0200720c */ /* 0x000fc40003f86270 */
[----:B------:R-:W-:Y:S02]  /*5f50*/  FMNMX R15, R35, R4, !PT ;  /* 0x00000004230f7209 */ /* 0x000fe40007800000 */
[----:B------:R-:W-:Y:S02]  /*5f60*/  FSEL R39, R39, -INF , P2 ;  /* 0xff80000027277808 */ /* 0x000fe40001000000 */
[----:B------:R-:W-:Y:S02]  /*5f70*/  FMNMX R4, R38, R15, !PT ;  /* 0x0000000f26047209 */ /* 0x000fe40007800000 */
[C---:B------:R-:W-:Y:S02]  /*5f80*/  ISETP.GE.AND P2, PT, R2.reuse, R145, PT ;  /* 0x000000910200720c */ /* 0x040fe40003f46270 */
[----:B------:R-:W-:Y:S02]  /*5f90*/  ISETP.GE.AND P3, PT, R2, R141, PT ;  /* 0x0000008d0200720c */ /* 0x000fe40003f66270 */
[----:B------:R-:W-:-:S02]  /*5fa0*/  FSEL R42, R42, -INF , P4 ;  /* 0xff8000002a2a7808 */ /* 0x000fc40002000000 */
[----:B------:R-:W-:Y:S02]  /*5fb0*/  FMNMX R15, R39, R4, !PT ;  /* 0x00000004270f7209 */ /* 0x000fe40007800000 */
[----:B------:R-:W-:Y:S02]  /*5fc0*/  FSEL R47, R47, -INF , P2 ;  /* 0xff8000002f2f7808 */ /* 0x000fe40001000000 */
[----:B-1----:R-:W-:Y:S02]  /*5fd0*/  FMNMX R6, R155, R6, !PT ;  /* 0x000000069b067209 */ /* 0x002fe40007800000 */
[----:B------:R-:W-:Y:S02]  /*5fe0*/  FSEL R43, R43, -INF , P3 ;  /* 0xff8000002b2b7808 */ /* 0x000fe40001800000 */
[----:B------:R-:W-:Y:S02]  /*5ff0*/  FSETP.NEU.AND P5, PT, R6, -INF , PT ;  /* 0xff8000000600780b */ /* 0x000fe40003fad000 */
[----:B------:R-:W-:-:S02]  /*6000*/  FMNMX R4, R42, R15, !PT ;  /* 0x0000000f2a047209 */ /* 0x000fc40007800000 */
[----:B------:R-:W-:Y:S02]  /*6010*/  FSEL R12, R6, RZ, P5 ;  /* 0x000000ff060c7208 */ /* 0x000fe40002800000 */
[C---:B------:R-:W-:Y:S02]  /*6020*/  ISETP.GE.AND P5, PT, R2.reuse, R143, PT ;  /* 0x0000008f0200720c */ /* 0x040fe40003fa6270 */
[----:B------:R-:W-:Y:S01]  /*6030*/  ISETP.GE.AND P3, PT, R2, R149, PT ;  /* 0x000000950200720c */ /* 0x000fe20003f66270 */
[----:B------:R-:W-:Y:S01]  /*6040*/  FMUL R14, R12, UR52 ;  /* 0x000000340c0e7c20 */ /* 0x000fe20008400000 */
[----:B------:R-:W-:Y:S01]  /*6050*/  FSEL R46, R46, -INF , P5 ;  /* 0xff8000002e2e7808 */ /* 0x000fe20002800000 */
[----:B------:R-:W-:Y:S01]  /*6060*/  FADD R12, -R12, R11 ;  /* 0x0000000b0c0c7221 */ /* 0x000fe20000000100 */
[----:B------:R-:W-:Y:S01]  /*6070*/  FMNMX R15, R43, R4, !PT ;  /* 0x000000042b0f7209 */ /* 0x000fe20007800000 */
[--C-:B------:R-:W-:Y:S01]  /*6080*/  FFMA R24, R24, UR52, -R14.reuse ;  /* 0x0000003418187c23 */ /* 0x100fe2000800080e */
[--C-:B------:R-:W-:Y:S01]  /*6090*/  FFMA R25, R25, UR52, -R14.reuse ;  /* 0x0000003419197c23 */ /* 0x100fe2000800080e */
[--C-:B------:R-:W-:Y:S01]  /*60a0*/  FFMA R28, R28, UR52, -R14.reuse ;  /* 0x000000341c1c7c23 */ /* 0x100fe2000800080e */
[----:B------:R-:W-:Y:S01]  /*60b0*/  ISETP.GE.AND P4, PT, R2, R147, PT ;  /* 0x000000930200720c */ /* 0x000fe20003f86270 */
[--C-:B------:R-:W-:Y:S01]  /*60c0*/  FFMA R29, R29, UR52, -R14.reuse ;  /* 0x000000341d1d7c23 */ /* 0x100fe2000800080e */
[----:B------:R-:W-:Y:S01]  /*60d0*/  FSETP.GEU.AND P6, PT, R24, -126, PT ;  /* 0xc2fc00001800780b */ /* 0x000fe20003fce000 */
[--C-:B------:R-:W-:Y:S01]  /*60e0*/  FFMA R32, R32, UR52, -R14.reuse ;  /* 0x0000003420207c23 */ /* 0x100fe2000800080e */
[----:B------:R-:W-:Y:S01]  /*60f0*/  FSETP.GEU.AND P2, PT, R25, -126, PT ;  /* 0xc2fc00001900780b */ /* 0x000fe20003f4e000 */
[--C-:B------:R-:W-:Y:S01]  /*6100*/  FFMA R33, R33, UR52, -R14.reuse ;  /* 0x0000003421217c23 */ /* 0x100fe2000800080e */
[----:B------:R-:W-:Y:S01]  /*6110*/  FSEL R51, R51, -INF , P3 ;  /* 0xff80000033337808 */ /* 0x000fe20001800000 */
[--C-:B------:R-:W-:Y:S01]  /*6120*/  FFMA R36, R36, UR52, -R14.reuse ;  /* 0x0000003424247c23 */ /* 0x100fe2000800080e */
[----:B------:R-:W-:Y:S01]  /*6130*/  FSETP.GEU.AND P3, PT, R28, -126, PT ;  /* 0xc2fc00001c00780b */ /* 0x000fe20003f6e000 */
[--C-:B------:R-:W-:Y:S01]  /*6140*/  FFMA R37, R37, UR52, -R14.reuse ;  /* 0x0000003425257c23 */ /* 0x100fe2000800080e */
[----:B------:R-:W-:Y:S01]  /*6150*/  FMNMX R4, R46, R15, !PT ;  /* 0x0000000f2e047209 */ /* 0x000fe20007800000 */
[--C-:B------:R-:W-:Y:S01]  /*6160*/  FFMA R40, R40, UR52, -R14.reuse ;  /* 0x0000003428287c23 */ /* 0x100fe2000800080e */
[----:B------:R-:W-:Y:S01]  /*6170*/  FSEL R50, R50, -INF , P4 ;  /* 0xff80000032327808 */ /* 0x000fe20002000000 */
[--C-:B------:R-:W-:Y:S01]  /*6180*/  FFMA R41, R41, UR52, -R14.reuse ;  /* 0x0000003429297c23 */ /* 0x100fe2000800080e */
[----:B------:R-:W-:Y:S01]  /*6190*/  ISETP.GE.AND P4, PT, R2, R153, PT ;  /* 0x000000990200720c */ /* 0x000fe20003f86270 */
[----:B------:R-:W-:Y:S01]  /*61a0*/  @!P6 FMUL R24, R24, 0.5 ;  /* 0x3f0000001818e820 */ /* 0x000fe20000400000 */
[----:B------:R-:W-:Y:S01]  /*61b0*/  FMNMX R15, R47, R4, !PT ;  /* 0x000000042f0f7209 */ /* 0x000fe20007800000 */
[----:B------:R-:W-:Y:S01]  /*61c0*/  @!P2 FMUL R25, R25, 0.5 ;  /* 0x3f0000001919a820 */ /* 0x000fe20000400000 */
[----:B------:R-:W-:Y:S01]  /*61d0*/  FSEL R55, R55, -INF , P4 ;  /* 0xff80000037377808 */ /* 0x000fe20002000000 */
[--C-:B------:R-:W-:Y:S01]  /*61e0*/  FFMA R44, R44, UR52, -R14.reuse ;  /* 0x000000342c2c7c23 */ /* 0x100fe2000800080e */
[----:B------:R-:W-:Y:S01]  /*61f0*/  ISETP.GE.AND P5, PT, R2, R151, PT ;  /* 0x000000970200720c */ /* 0x000fe20003fa6270 */
[----:B------:R-:W1:Y:S01]  /*6200*/  MUFU.EX2 R24, R24 ;  /* 0x0000001800187308 */ /* 0x000e620000000800 */
[----:B------:R-:W-:Y:S01]  /*6210*/  FSETP.GEU.AND P4, PT, R29, -126, PT ;  /* 0xc2fc00001d00780b */ /* 0x000fe20003f8e000 */
[----:B------:R-:W-:Y:S01]  /*6220*/  @!P3 FMUL R28, R28, 0.5 ;  /* 0x3f0000001c1cb820 */ /* 0x000fe20000400000 */
[----:B------:R-:W-:Y:S01]  /*6230*/  FMNMX R4, R50, R15, !PT ;  /* 0x0000000f32047209 */ /* 0x000fe20007800000 */
[--C-:B------:R-:W-:Y:S01]  /*6240*/  FFMA R45, R45, UR52, -R14.reuse ;  /* 0x000000342d2d7c23 */ /* 0x100fe2000800080e */
[----:B------:R-:W-:Y:S01]  /*6250*/  FSEL R54, R54, -INF , P5 ;  /* 0xff80000036367808 */ /* 0x000fe20002800000 */
[--C-:B------:R-:W-:Y:S01]  /*6260*/  FFMA R48, R48, UR52, -R14.reuse ;  /* 0x0000003430307c23 */ /* 0x100fe2000800080e */
[----:B------:R-:W-:Y:S01]  /*6270*/  FMNMX R15, R51, R4, !PT ;  /* 0x00000004330f7209 */ /* 0x000fe20007800000 */
[----:B------:R-:W2:Y:S01]  /*6280*/  MUFU.EX2 R25, R25 ;  /* 0x0000001900197308 */ /* 0x000ea20000000800 */
[----:B------:R-:W-:Y:S01]  /*6290*/  FSETP.GEU.AND P5, PT, R32, -126, PT ;  /* 0xc2fc00002000780b */ /* 0x000fe20003fae000 */
[--C-:B------:R-:W-:Y:S01]  /*62a0*/  FFMA R49, R49, UR52, -R14.reuse ;  /* 0x0000003431317c23 */ /* 0x100fe2000800080e */
[----:B------:R-:W-:Y:S01]  /*62b0*/  FMNMX R4, R54, R15, !PT ;  /* 0x0000000f36047209 */ /* 0x000fe20007800000 */
[--C-:B------:R-:W-:Y:S01]  /*62c0*/  FFMA R53, R53, UR52, -R14.reuse ;  /* 0x0000003435357c23 */ /* 0x100fe2000800080e */
[----:B------:R-:W-:Y:S01]  /*62d0*/  FFMA R52, R52, UR52, -R14 ;  /* 0x0000003434347c23 */ /* 0x000fe2000800080e */
[----:B------:R-:W-:Y:S01]  /*62e0*/  @!P4 FMUL R29, R29, 0.5 ;  /* 0x3f0000001d1dc820 */ /* 0x000fe20000400000 */
[----:B------:R-:W-:Y:S01]  /*62f0*/  FMNMX R4, R55, R4, !PT ;  /* 0x0000000437047209 */ /* 0x000fe20007800000 */
[----:B------:R-:W3:Y:S01]  /*6300*/  MUFU.EX2 R26, R28 ;  /* 0x0000001c001a7308 */ /* 0x000ee20000000800 */
[----:B-1----:R-:W-:Y:S01]  /*6310*/  @!P6 FMUL R24, R24, R24 ;  /* 0x000000181818e220 */ /* 0x002fe20000400000 */
[----:B------:R-:W-:Y:S01]  /*6320*/  FSETP.GEU.AND P6, PT, R33, -126, PT ;  /* 0xc2fc00002100780b */ /* 0x000fe20003fce000 */
[----:B------:R-:W-:Y:S01]  /*6330*/  FMUL R12, R12, UR52 ;  /* 0x000000340c0c7c20 */ /* 0x000fe20008400000 */
[----:B------:R-:W1:Y:S02]  /*6340*/  SHFL.BFLY PT, R15, R4, 0x1, 0x1f ;  /* 0x0c201f00040f7f89 */ /* 0x000e6400000e0000 */
[----:B------:R-:W-:-:S02]  /*6350*/  @!P5 FMUL R32, R32, 0.5 ;  /* 0x3f0000002020d820 */ /* 0x000fc40000400000 */
[----:B------:R-:W4:Y:S01]  /*6360*/  MUFU.EX2 R29, R29 ;  /* 0x0000001d001d7308 */ /* 0x000f220000000800 */
[----:B--2---:R-:W-:Y:S01]  /*6370*/  @!P2 FMUL R25, R25, R25 ;  /* 0x000000191919a220 */ /* 0x004fe20000400000 */
[----:B------:R-:W-:-:S05]  /*6380*/  FSETP.GEU.AND P2, PT, R36, -126, PT ;  /* 0xc2fc00002400780b */ /* 0x000fca0003f4e000 */
[----:B------:R-:W-:Y:S01]  /*6390*/  @!P6 FMUL R33, R33, 0.5 ;  /* 0x3f0000002121e820 */ /* 0x000fe20000400000 */
[----:B------:R-:W2:Y:S01]  /*63a0*/  MUFU.EX2 R28, R32 ;  /* 0x00000020001c7308 */ /* 0x000ea20000000800 */
[----:B---3--:R-:W-:Y:S01]  /*63b0*/  @!P3 FMUL R26, R26, R26 ;  /* 0x0000001a1a1ab220 */ /* 0x008fe20000400000 */
[----:B------:R-:W-:-:S05]  /*63c0*/  FSETP.GEU.AND P3, PT, R37, -126, PT ;  /* 0xc2fc00002500780b */ /* 0x000fca0003f6e000 */
[----:B------:R-:W-:Y:S01]  /*63d0*/  @!P2 FMUL R36, R36, 0.5 ;  /* 0x3f0000002424a820 */ /* 0x000fe20000400000 */
[----:B------:R-:W3:Y:S01]  /*63e0*/  MUFU.EX2 R33, R33 ;  /* 0x0000002100217308 */ /* 0x000ee20000000800 */
[----:B----4-:R-:W-:Y:S01]  /*63f0*/  @!P4 FMUL R29, R29, R29 ;  /* 0x0000001d1d1dc220 */ /* 0x010fe20000400000 */
[----:B------:R-:W-:Y:S02]  /*6400*/  FSETP.GEU.AND P4, PT, R40, -126, PT ;  /* 0xc2fc00002800780b */ /* 0x000fe40003f8e000 */
[----:B-1----:R-:W-:-:S03]  /*6410*/  FMNMX R4, R4, R15, !PT ;  /* 0x0000000f04047209 */ /* 0x002fc60007800000 */
[----:B------:R-:W-:Y:S01]  /*6420*/  @!P3 FMUL R37, R37, 0.5 ;  /* 0x3f0000002525b820 */ /* 0x000fe20000400000 */
[----:B------:R-:W1:Y:S01]  /*6430*/  MUFU.EX2 R36, R36 ;  /* 0x0000002400247308 */ /* 0x000e620000000800 */
[----:B--2---:R-:W-:Y:S01]  /*6440*/  @!P5 FMUL R28, R28, R28 ;  /* 0x0000001c1c1cd220 */ /* 0x004fe20000400000 */
[----:B------:R-:W-:Y:S01]  /*6450*/  FSETP.GEU.AND P5, PT, R41, -126, PT ;  /* 0xc2fc00002900780b */ /* 0x000fe20003fae000 */
[----:B------:R-:W2:Y:S04]  /*6460*/  SHFL.BFLY PT, R19, R4, 0x2, 0x1f ;  /* 0x0c401f0004137f89 */ /* 0x000ea800000e0000 */
[----:B------:R-:W-:Y:S01]  /*6470*/  @!P4 FMUL R40, R40, 0.5 ;  /* 0x3f0000002828c820 */ /* 0x000fe20000400000 */
[----:B------:R-:W4:Y:S01]  /*6480*/  MUFU.EX2 R37, R37 ;  /* 0x0000002500257308 */ /* 0x000f220000000800 */
[----:B---3--:R-:W-:Y:S01]  /*6490*/  @!P6 FMUL R33, R33, R33 ;  /* 0x000000212121e220 */ /* 0x008fe20000400000 */
[----:B------:R-:W-:-:S05]  /*64a0*/  FSETP.GEU.AND P6, PT, R44, -126, PT ;  /* 0xc2fc00002c00780b */ /* 0x000fca0003fce000 */
[----:B------:R-:W-:Y:S01]  /*64b0*/  @!P5 FMUL R41, R41, 0.5 ;  /* 0x3f0000002929d820 */ /* 0x000fe20000400000 */
[----:B------:R-:W3:Y:S01]  /*64c0*/  MUFU.EX2 R15, R40 ;  /* 0x00000028000f7308 */ /* 0x000ee20000000800 */
[----:B-1----:R-:W-:Y:S01]  /*64d0*/  @!P2 FMUL R36, R36, R36 ;  /* 0x000000242424a220 */ /* 0x002fe20000400000 */
[----:B------:R-:W-:-:S05]  /*64e0*/  FSETP.GEU.AND P2, PT, R45, -126, PT ;  /* 0xc2fc00002d00780b */ /* 0x000fca0003f4e000 */
[----:B------:R-:W-:Y:S01]  /*64f0*/  @!P6 FMUL R44, R44, 0.5 ;  /* 0x3f0000002c2ce820 */ /* 0x000fe20000400000 */
[----:B------:R-:W1:Y:S01]  /*6500*/  MUFU.EX2 R16, R41 ;  /* 0x0000002900107308 */ /* 0x000e620000000800 */
[----:B----4-:R-:W-:Y:S01]  /*6510*/  @!P3 FMUL R37, R37, R37 ;  /* 0x000000252525b220 */ /* 0x010fe20000400000 */
[----:B------:R-:W-:Y:S02]  /*6520*/  FSETP.GEU.AND P3, PT, R48, -126, PT ;  /* 0xc2fc00003000780b */ /* 0x000fe40003f6e000 */
[----:B--2---:R-:W-:-:S03]  /*6530*/  FMNMX R4, R4, R19, !PT ;  /* 0x0000001304047209 */ /* 0x004fc60007800000 */
[----:B------:R-:W-:Y:S01]  /*6540*/  @!P2 FMUL R45, R45, 0.5 ;  /* 0x3f0000002d2da820 */ /* 0x000fe20000400000 */
[----:B------:R-:W2:Y:S01]  /*6550*/  MUFU.EX2 R17, R44 ;  /* 0x0000002c00117308 */ /* 0x000ea20000000800 */
[----:B---3--:R-:W-:Y:S01]  /*6560*/  @!P4 FMUL R15, R15, R15 ;  /* 0x0000000f0f0fc220 */ /* 0x008fe20000400000 */
[----:B------:R-:W-:-:S05]  /*6570*/  FSETP.GEU.AND P4, PT, R49, -126, PT ;  /* 0xc2fc00003100780b */ /* 0x000fca0003f8e000 */
[----:B------:R-:W-:Y:S01]  /*6580*/  @!P3 FMUL R48, R48, 0.5 ;  /* 0x3f0000003030b820 */ /* 0x000fe20000400000 */
[----:B------:R-:W3:Y:S01]  /*6590*/  MUFU.EX2 R18, R45 ;  /* 0x0000002d00127308 */ /* 0x000ee20000000800 */
[----:B-1----:R-:W-:Y:S01]  /*65a0*/  @!P5 FMUL R16, R16, R16 ;  /* 0x000000101010d220 */ /* 0x002fe20000400000 */
[----:B------:R-:W-:-:S04]  /*65b0*/  FSETP.NEU.AND P5, PT, R4, -INF , PT ;  /* 0xff8000000400780b */ /* 0x000fc80003fad000 */
[----:B------:R-:W-:Y:S01]  /*65c0*/  FSEL R21, R4, RZ, P5 ;  /* 0x000000ff04157208 */ /* 0x000fe20002800000 */
[----:B------:R-:W-:Y:S01]  /*65d0*/  @!P4 FMUL R49, R49, 0.5 ;  /* 0x3f0000003131c820 */ /* 0x000fe20000400000 */
[----:B------:R-:W1:Y:S01]  /*65e0*/  MUFU.EX2 R19, R48 ;  /* 0x0000003000137308 */ /* 0x000e620000000800 */
[----:B--2---:R-:W-:Y:S01]  /*65f0*/  @!P6 FMUL R17, R17, R17 ;  /* 0x000000111111e220 */ /* 0x004fe20000400000 */
[----:B------:R-:W-:Y:S01]  /*6600*/  FSETP.GEU.AND P6, PT, R53, -126, PT ;  /* 0xc2fc00003500780b */ /* 0x000fe20003fce000 */
[C---:B------:R-:W-:Y:S01]  /*6610*/  FMUL R22, R21.reuse, UR52 ;  /* 0x0000003415167c20 */ /* 0x040fe20008400000 */
[----:B------:R-:W-:Y:S01]  /*6620*/  FSETP.GEU.AND P5, PT, R52, -126, PT ;  /* 0xc2fc00003400780b */ /* 0x000fe20003fae000 */
[----:B------:R-:W-:Y:S01]  /*6630*/  FADD R21, -R21, R10 ;  /* 0x0000000a15157221 */ /* 0x000fe20000000100 */
[----:B------:R-:W-:Y:S01]  /*6640*/  FADD R10, R25, R16 ;  /* 0x00000010190a7221 */ /* 0x000fe20000000000 */
[--C-:B------:R-:W-:Y:S01]  /*6650*/  FFMA R23, R13, UR52, -R22.reuse ;  /* 0x000000340d177c23 */ /* 0x100fe20008000816 */
[----:B------:R-:W2:Y:S01]  /*6660*/  MUFU.EX2 R14, R49 ;  /* 0x00000031000e7308 */ /* 0x000ea20000000800 */
[----:B---3--:R-:W-:Y:S01]  /*6670*/  @!P2 FMUL R18, R18, R18 ;  /* 0x000000121212a220 */ /* 0x008fe20000400000 */
[--C-:B------:R-:W-:Y:S01]  /*6680*/  FFMA R27, R27, UR52, -R22.reuse ;  /* 0x000000341b1b7c23 */ /* 0x100fe20008000816 */
[--C-:B------:R-:W-:Y:S01]  /*6690*/  FFMA R30, R30, UR52, -R22.reuse ;  /* 0x000000341e1e7c23 */ /* 0x100fe20008000816 */
[----:B------:R-:W-:Y:S01]  /*66a0*/  FSETP.GEU.AND P2, PT, R23, -126, PT ;  /* 0xc2fc00001700780b */ /* 0x000fe20003f4e000 */
[--C-:B------:R-:W-:Y:S01]  /*66b0*/  FFMA R40, R34, UR52, -R22.reuse ;  /* 0x0000003422287c23 */ /* 0x100fe20008000816 */
[--C-:B------:R-:W-:Y:S01]  /*66c0*/  FFMA R31, R31, UR52, -R22.reuse ;  /* 0x000000341f1f7c23 */ /* 0x100fe20008000816 */
[----:B------:R-:W-:Y:S01]  /*66d0*/  @!P6 FMUL R53, R53, 0.5 ;  /* 0x3f0000003535e820 */ /* 0x000fe20000400000 */
[--C-:B------:R-:W-:Y:S01]  /*66e0*/  FFMA R38, R38, UR52, -R22.reuse ;  /* 0x0000003426267c23 */ /* 0x100fe20008000816 */
[----:B-1----:R-:W-:Y:S01]  /*66f0*/  @!P3 FMUL R19, R19, R19 ;  /* 0x000000131313b220 */ /* 0x002fe20000400000 */
[----:B------:R-:W-:Y:S01]  /*6700*/  FSETP.GEU.AND P3, PT, R27, -126, PT ;  /* 0xc2fc00001b00780b */ /* 0x000fe20003f6e000 */
[----:B------:R-:W-:Y:S01]  /*6710*/  @!P5 FMUL R52, R52, 0.5 ;  /* 0x3f0000003434d820 */ /* 0x000fe20000400000 */
[----:B------:R-:W1:Y:S01]  /*6720*/  MUFU.EX2 R20, R53 ;  /* 0x0000003500147308 */ /* 0x000e620000000800 */
[--C-:B------:R-:W-:Y:S01]  /*6730*/  FFMA R42, R42, UR52, -R22.reuse ;  /* 0x000000342a2a7c23 */ /* 0x100fe20008000816 */
[--C-:B------:R-:W-:Y:S01]  /*6740*/  FFMA R46, R46, UR52, -R22.reuse ;  /* 0x000000342e2e7c23 */ /* 0x100fe20008000816 */
[--C-:B------:R-:W-:Y:S01]  /*6750*/  FFMA R50, R50, UR52, -R22.reuse ;  /* 0x0000003432327c23 */ /* 0x100fe20008000816 */
[--C-:B------:R-:W-:Y:S01]  /*6760*/  FFMA R51, R51, UR52, -R22.reuse ;  /* 0x0000003433337c23 */ /* 0x100fe20008000816 */
[----:B------:R-:W-:Y:S01]  /*6770*/  @!P2 FMUL R23, R23, 0.5 ;  /* 0x3f0000001717a820 */ /* 0x000fe20000400000 */
[----:B--2---:R-:W-:Y:S01]  /*6780*/  @!P4 FMUL R14, R14, R14 ;  /* 0x0000000e0e0ec220 */ /* 0x004fe20000400000 */
[----:B------:R-:W-:Y:S01]  /*6790*/  FSETP.GEU.AND P4, PT, R30, -126, PT ;  /* 0xc2fc00001e00780b */ /* 0x000fe20003f8e000 */
[----:B------:R-:W2:Y:S01]  /*67a0*/  MUFU.EX2 R13, R52 ;  /* 0x00000034000d7308 */ /* 0x000ea20000000800 */
[--C-:B------:R-:W-:Y:S01]  /*67b0*/  FFMA R54, R54, UR52, -R22.reuse ;  /* 0x0000003436367c23 */ /* 0x100fe20008000816 */
[----:B------:R-:W-:Y:S01]  /*67c0*/  FFMA R55, R55, UR52, -R22 ;  /* 0x0000003437377c23 */ /* 0x000fe20008000816 */
[----:B------:R-:W-:Y:S01]  /*67d0*/  @!P3 FMUL R27, R27, 0.5 ;  /* 0x3f0000001b1bb820 */ /* 0x000fe20000400000 */
[----:B------:R-:W-:-:S04]  /*67e0*/  FADD R11, R33, R14 ;  /* 0x0000000e210b7221 */ /* 0x000fc80000000000 */
[----:B------:R3:W4:Y:S01]  /*67f0*/  MUFU.EX2 R32, R23 ;  /* 0x0000001700207308 */ /* 0x0007220000000800 */
[----:B-1----:R-:W-:Y:S01]  /*6800*/  @!P6 FMUL R20, R20, R20 ;  /* 0x000000141414e220 */ /* 0x002fe20000400000 */
[----:B------:R-:W-:Y:S02]  /*6810*/  FSETP.GEU.AND P6, PT, R40, -126, PT ;  /* 0xc2fc00002800780b */ /* 0x000fe40003fce000 */
[----:B------:R-:W-:-:S04]  /*6820*/  @!P4 FMUL R30, R30, 0.5 ;  /* 0x3f0000001e1ec820 */ /* 0x000fc80000400000 */
[----:B------:R1:W5:Y:S01]  /*6830*/  MUFU.EX2 R41, R27 ;  /* 0x0000001b00297308 */ /* 0x0003620000000800 */
[----:B---3--:R-:W-:Y:S01]  /*6840*/  FFMA R23, R35, UR52, -R22 ;  /* 0x0000003423177c23 */ /* 0x008fe20008000816 */
[----:B--2---:R-:W-:Y:S01]  /*6850*/  @!P5 FMUL R13, R13, R13 ;  /* 0x0000000d0d0dd220 */ /* 0x004fe20000400000 */
[----:B------:R-:W-:-:S04]  /*6860*/  FSETP.GEU.AND P5, PT, R31, -126, PT ;  /* 0xc2fc00001f00780b */ /* 0x000fc80003fae000 */
[----:B------:R-:W-:Y:S01]  /*6870*/  @!P6 FMUL R40, R40, 0.5 ;  /* 0x3f0000002828e820 */ /* 0x000fe20000400000 */
[----:B------:R2:W3:Y:S01]  /*6880*/  MUFU.EX2 R34, R30 ;  /* 0x0000001e00227308 */ /* 0x0004e20000000800 */
[----:B----4-:R-:W-:Y:S01]  /*6890*/  @!P2 FMUL R32, R32, R32 ;  /* 0x000000202020a220 */ /* 0x010fe20000400000 */
[----:B------:R-:W-:Y:S01]  /*68a0*/  FSETP.GEU.AND P2, PT, R23, -126, PT ;  /* 0xc2fc00001700780b */ /* 0x000fe20003f4e000 */
[----:B-1----:R-:W-:-:S05]  /*68b0*/  FFMA R27, R39, UR52, -R22 ;  /* 0x00000034271b7c23 */ /* 0x002fca0008000816 */
[----:B------:R-:W-:Y:S01]  /*68c0*/  @!P5 FMUL R31, R31, 0.5 ;  /* 0x3f0000001f1fd820 */ /* 0x000fe20000400000 */
[----:B-----5:R-:W-:Y:S01]  /*68d0*/  @!P3 FMUL R41, R41, R41 ;  /* 0x000000292929b220 */ /* 0x020fe20000400000 */
[----:B------:R-:W-:Y:S01]  /*68e0*/  FSETP.GEU.AND P3, PT, R38, -126, PT ;  /* 0xc2fc00002600780b */ /* 0x000fe20003f6e000 */
[----:B------:R-:W1:Y:S01]  /*68f0*/  MUFU.EX2 R40, R40 ;  /* 0x0000002800287308 */ /* 0x000e620000000800 */
[----:B--2---:R-:W-:-:S03]  /*6900*/  FFMA R30, R43, UR52, -R22 ;  /* 0x000000342b1e7c23 */ /* 0x004fc60008000816 */
[----:B------:R-:W-:Y:S01]  /*6910*/  @!P2 FMUL R23, R23, 0.5 ;  /* 0x3f0000001717a820 */ /* 0x000fe20000400000 */
[----:B---3--:R-:W-:Y:S01]  /*6920*/  @!P4 FMUL R34, R34, R34 ;  /* 0x000000222222c220 */ /* 0x008fe20000400000 */
[----:B------:R-:W-:Y:S02]  /*6930*/  FSETP.GEU.AND P4, PT, R27, -126, PT ;  /* 0xc2fc00001b00780b */ /* 0x000fe40003f8e000 */
[----:B------:R2:W3:Y:S04]  /*6940*/  MUFU.EX2 R35, R31 ;  /* 0x0000001f00237308 */ /* 0x0004e80000000800 */
[----:B------:R-:W-:-:S04]  /*6950*/  @!P3 FMUL R38, R38, 0.5 ;  /* 0x3f0000002626b820 */ /* 0x000fc80000400000 */
[----:B------:R4:W5:Y:S01]  /*6960*/  MUFU.EX2 R39, R23 ;  /* 0x0000001700277308 */ /* 0x0009620000000800 */
[----:B-1----:R-:W-:Y:S01]  /*6970*/  @!P6 FMUL R40, R40, R40 ;  /* 0x000000282828e220 */ /* 0x002fe20000400000 */
[----:B------:R-:W-:Y:S01]  /*6980*/  FSETP.GEU.AND P6, PT, R30, -126, PT ;  /* 0xc2fc00001e00780b */ /* 0x000fe20003fce000 */
[----:B--2---:R-:W-:Y:S01]  /*6990*/  FADD R31, R10, R11 ;  /* 0x0000000b0a1f7221 */ /* 0x004fe20000000000 */
[----:B------:R-:W-:Y:S01]  /*69a0*/  @!P4 FMUL R27, R27, 0.5 ;  /* 0x3f0000001b1bc820 */ /* 0x000fe20000400000 */
[----:B------:R-:W-:Y:S01]  /*69b0*/  FADD R10, R24, R15 ;  /* 0x0000000f180a7221 */ /* 0x000fe20000000000 */
[----:B------:R-:W-:Y:S02]  /*69c0*/  F2FP.BF16.F32.PACK_AB R24, R25, R24 ;  /* 0x000000181918723e */ /* 0x000fe400000010ff */
[----:B------:R-:W1:Y:S01]  /*69d0*/  MUFU.EX2 R38, R38 ;  /* 0x0000002600267308 */ /* 0x000e620000000800 */
[----:B---3--:R-:W-:Y:S01]  /*69e0*/  @!P5 FMUL R35, R35, R35 ;  /* 0x000000232323d220 */ /* 0x008fe20000400000 */
[----:B------:R-:W-:Y:S01]  /*69f0*/  FSETP.GEU.AND P5, PT, R42, -126, PT ;  /* 0xc2fc00002a00780b */ /* 0x000fe20003fae000 */
[----:B----4-:R-:W-:Y:S01]  /*6a00*/  FFMA R23, R47, UR52, -R22 ;  /* 0x000000342f177c23 */ /* 0x010fe20008000816 */
[----:B------:R-:W-:Y:S01]  /*6a10*/  FADD R22, R29, R18 ;  /* 0x000000121d167221 */ /* 0x000fe20000000000 */
[----:B------:R-:W-:-:S02]  /*6a20*/  F2FP.BF16.F32.PACK_AB R25, R41, R32 ;  /* 0x000000202919723e */ /* 0x000fc400000010ff */
[----:B------:R-:W-:Y:S01]  /*6a30*/  @!P6 FMUL R30, R30, 0.5 ;  /* 0x3f0000001e1ee820 */ /* 0x000fe20000400000 */
[----:B------:R2:W3:Y:S01]  /*6a40*/  MUFU.EX2 R43, R27 ;  /* 0x0000001b002b7308 */ /* 0x0004e20000000800 */
[----:B-----5:R-:W-:Y:S01]  /*6a50*/  @!P2 FMUL R39, R39, R39 ;  /* 0x000000272727a220 */ /* 0x020fe20000400000 */
[----:B------:R-:W-:-:S05]  /*6a60*/  FSETP.GEU.AND P2, PT, R46, -126, PT ;  /* 0xc2fc00002e00780b */ /* 0x000fca0003f4e000 */
[----:B------:R-:W-:Y:S01]  /*6a70*/  @!P5 FMUL R42, R42, 0.5 ;  /* 0x3f0000002a2ad820 */ /* 0x000fe20000400000 */
[----:B------:R4:W5:Y:S01]  /*6a80*/  MUFU.EX2 R44, R30 ;  /* 0x0000001e002c7308 */ /* 0x0009620000000800 */
[----:B-1----:R-:W-:Y:S01]  /*6a90*/  @!P3 FMUL R38, R38, R38 ;  /* 0x000000262626b220 */ /* 0x002fe20000400000 */
[----:B------:R-:W-:Y:S01]  /*6aa0*/  FSETP.GEU.AND P3, PT, R23, -126, PT ;  /* 0xc2fc00001700780b */ /* 0x000fe20003f6e000 */
[----:B--2---:R-:W-:-:S04]  /*6ab0*/  FADD R27, R37, R20 ;  /* 0x00000014251b7221 */ /* 0x004fc80000000000 */
[----:B------:R-:W-:Y:S01]  /*6ac0*/  @!P2 FMUL R46, R46, 0.5 ;  /* 0x3f0000002e2ea820 */ /* 0x000fe20000400000 */
[----:B------:R-:W1:Y:S01]  /*6ad0*/  MUFU.EX2 R45, R42 ;  /* 0x0000002a002d7308 */ /* 0x000e620000000800 */
[----:B---3--:R-:W-:Y:S01]  /*6ae0*/  @!P4 FMUL R43, R43, R43 ;  /* 0x0000002b2b2bc220 */ /* 0x008fe20000400000 */
[----:B------:R-:W-:Y:S01]  /*6af0*/  FSETP.GEU.AND P4, PT, R50, -126, PT ;  /* 0xc2fc00003200780b */ /* 0x000fe20003f8e000 */
[----:B----4-:R-:W-:Y:S01]  /*6b00*/  FADD R30, R36, R13 ;  /* 0x0000000d241e7221 */ /* 0x010fe20000000000 */
[----:B------:R-:W-:-:S03]  /*6b10*/  FADD R22, R22, R27 ;  /* 0x0000001b16167221 */ /* 0x000fc60000000000 */
[----:B------:R-:W-:Y:S01]  /*6b20*/  @!P3 FMUL R23, R23, 0.5 ;  /* 0x3f0000001717b820 */ /* 0x000fe20000400000 */
[----:B------:R-:W2:Y:S01]  /*6b30*/  MUFU.EX2 R47, R46 ;  /* 0x0000002e002f7308 */ /* 0x000ea20000000800 */
[----:B-----5:R-:W-:Y:S01]  /*6b40*/  @!P6 FMUL R44, R44, R44 ;  /* 0x0000002c2c2ce220 */ /* 0x020fe20000400000 */
[----:B------:R-:W-:Y:S01]  /*6b50*/  FSETP.GEU.AND P6, PT, R54, -126, PT ;  /* 0xc2fc00003600780b */ /* 0x000fe20003fce000 */
[----:B------:R-:W-:-:S04]  /*6b60*/  FADD R31, R31, R22 ;  /* 0x000000161f1f7221 */ /* 0x000fc80000000000 */
[----:B------:R-:W-:Y:S01]  /*6b70*/  @!P4 FMUL R50, R50, 0.5 ;  /* 0x3f0000003232c820 */ /* 0x000fe20000400000 */
[----:B------:R3:W4:Y:S01]  /*6b80*/  MUFU.EX2 R42, R23 ;  /* 0x00000017002a7308 */ /* 0x0007220000000800 */
[----:B-1----:R-:W-:Y:S01]  /*6b90*/  @!P5 FMUL R45, R45, R45 ;  /* 0x0000002d2d2dd220 */ /* 0x002fe20000400000 */
[----:B------:R-:W-:-:S05]  /*6ba0*/  FSETP.GEU.AND P5, PT, R51, -126, PT ;  /* 0xc2fc00003300780b */ /* 0x000fca0003fae000 */
[----:B------:R-:W-:Y:S01]  /*6bb0*/  @!P6 FMUL R54, R54, 0.5 ;  /* 0x3f0000003636e820 */ /* 0x000fe20000400000 */
[----:B------:R1:W5:Y:S01]  /*6bc0*/  MUFU.EX2 R49, R50 ;  /* 0x0000003200317308 */ /* 0x0003620000000800 */
[----:B--2---:R-:W-:Y:S01]  /*6bd0*/  @!P2 FMUL R47, R47, R47 ;  /* 0x0000002f2f2fa220 */ /* 0x004fe20000400000 */
[----:B------:R-:W-:Y:S01]  /*6be0*/  FSETP.GEU.AND P2, PT, R55, -126, PT ;  /* 0xc2fc00003700780b */ /* 0x000fe20003f4e000 */
[----:B---3--:R-:W-:Y:S01]  /*6bf0*/  FADD R23, R28, R19 ;  /* 0x000000131c177221 */ /* 0x008fe20000000000 */
[----:B------:R-:W-:Y:S01]  /*6c00*/  F2FP.BF16.F32.PACK_AB R28, R33, R28 ;  /* 0x0000001c211c723e */ /* 0x000fe200000010ff */
[----:B------:R-:W-:Y:S01]  /*6c10*/  FADD R27, R34, R47 ;  /* 0x0000002f221b7221 */ /* 0x000fe20000000000 */
[----:B------:R-:W-:Y:S01]  /*6c20*/  F2FP.BF16.F32.PACK_AB R33, R44, R45 ;  /* 0x0000002d2c21723e */ /* 0x000fe200000010ff */
[----:B------:R-:W-:Y:S01]  /*6c30*/  @!P5 FMUL R51, R51, 0.5 ;  /* 0x3f0000003333d820 */ /* 0x000fe20000400000 */
[----:B------:R-:W2:Y:S01]  /*6c40*/  MUFU.EX2 R53, R54 ;  /* 0x0000003600357308 */ /* 0x000ea20000000800 */
[----:B----4-:R-:W-:Y:S01]  /*6c50*/  @!P3 FMUL R42, R42, R42 ;  /* 0x0000002a2a2ab220 */ /* 0x010fe20000400000 */
[----:B------:R-:W-:Y:S01]  /*6c60*/  FSETP.GEU.AND P3, PT, R12, -126, PT ;  /* 0xc2fc00000c00780b */ /* 0x000fe20003f6e000 */
[----:B-1----:R-:W-:Y:S01]  /*6c70*/  FMUL R50, R21, UR52 ;  /* 0x0000003415327c20 */ /* 0x002fe20008400000 */
[----:B------:R-:W-:Y:S01]  /*6c80*/  FADD R21, R26, R17 ;  /* 0x000000111a157221 */ /* 0x000fe20000000000 */
[----:B------:R-:W-:Y:S01]  /*6c90*/  FADD R10, R10, R23 ;  /* 0x000000170a0a7221 */ /* 0x000fe20000000000 */
[----:B------:R-:W-:Y:S01]  /*6ca0*/  FADD R23, R41, R44 ;  /* 0x0000002c29177221 */ /* 0x000fe20000000000 */
[----:B------:R-:W-:Y:S01]  /*6cb0*/  @!P2 FMUL R55, R55, 0.5 ;  /* 0x3f0000003737a820 */ /* 0x000fe20000400000 */
[----:B------:R1:W3:Y:S01]  /*6cc0*/  MUFU.EX2 R46, R51 ;  /* 0x00000033002e7308 */ /* 0x0002e20000000800 */
[----:B-----5:R-:W-:Y:S01]  /*6cd0*/  @!P4 FMUL R49, R49, R49 ;  /* 0x000000313131c220 */ /* 0x020fe20000400000 */
[----:B------:R-:W-:Y:S01]  /*6ce0*/  FSETP.GEU.AND P4, PT, R50, -126, PT ;  /* 0xc2fc00003200780b */ /* 0x000fe20003f8e000 */
[----:B------:R-:W-:Y:S01]  /*6cf0*/  FADD R21, R21, R30 ;  /* 0x0000001e15157221 */ /* 0x000fe20000000000 */
[----:B------:R-:W-:Y:S01]  /*6d00*/  FADD R30, R35, R42 ;  /* 0x0000002a231e7221 */ /* 0x000fe20000000000 */
[----:B------:R-:W-:-:S02]  /*6d10*/  F2FP.BF16.F32.PACK_AB R26, R29, R26 ;  /* 0x0000001a1d1a723e */ /* 0x000fc400000010ff */
[----:B------:R-:W-:Y:S01]  /*6d20*/  @!P3 FMUL R12, R12, 0.5 ;  /* 0x3f0000000c0cb820 */ /* 0x000fe20000400000 */
[----:B------:R-:W4:Y:S01]  /*6d30*/  MUFU.EX2 R48, R55 ;  /* 0x0000003700307308 */ /* 0x000f220000000800 */
[----:B--2---:R-:W-:Y:S01]  /*6d40*/  @!P6 FMUL R53, R53, R53 ;  /* 0x000000353535e220 */ /* 0x004fe20000400000 */
[----:B-1----:R-:W-:Y:S01]  /*6d50*/  FADD R51, R40, R49 ;  /* 0x0000003128337221 */ /* 0x002fe20000000000 */
[----:B------:R-:W-:Y:S01]  /*6d60*/  FADD R10, R10, R21 ;  /* 0x000000150a0a7221 */ /* 0x000fe20000000000 */
[----:B------:R-:W-:Y:S01]  /*6d70*/  F2FP.BF16.F32.PACK_AB R29, R39, R40 ;  /* 0x00000028271d723e */ /* 0x000fe200000010ff */
[----:B------:R-:W-:Y:S02]  /*6d80*/  FADD R54, R38, R53 ;  /* 0x0000003526367221 */ /* 0x000fe40000000000 */
[----:B------:R-:W-:Y:S01]  /*6d90*/  @!P4 FMUL R50, R50, 0.5 ;  /* 0x3f0000003232c820 */ /* 0x000fe20000400000 */
[----:B------:R1:W2:Y:S01]  /*6da0*/  MUFU.EX2 R11, R12 ;  /* 0x0000000c000b7308 */ /* 0x0002a20000000800 */
[----:B---3--:R-:W-:Y:S01]  /*6db0*/  @!P5 FMUL R46, R46, R46 ;  /* 0x0000002e2e2ed220 */ /* 0x008fe20000400000 */
[----:B------:R-:W-:Y:S01]  /*6dc0*/  FADD R27, R27, R54 ;  /* 0x000000361b1b7221 */ /* 0x000fe20000000000 */
[----:B------:R-:W-:Y:S01]  /*6dd0*/  FADD R10, R10, R31 ;  /* 0x0000001f0a0a7221 */ /* 0x000fe20000000000 */
[----:B------:R-:W-:Y:S01]  /*6de0*/  F2FP.BF16.F32.PACK_AB R31, R43, R38 ;  /* 0x000000262b1f723e */ /* 0x000fe200000010ff */
[----:B------:R-:W-:Y:S01]  /*6df0*/  FADD R52, R39, R46 ;  /* 0x0000002e27347221 */ /* 0x000fe20000000000 */
[----:B------:R-:W-:-:S02]  /*6e00*/  F2FP.BF16.F32.PACK_AB R38, R20, R13 ;  /* 0x0000000d1426723e */ /* 0x000fc400000010ff */
[----:B------:R-:W3:Y:S01]  /*6e10*/  MUFU.EX2 R50, R50 ;  /* 0x0000003200327308 */ /* 0x000ee20000000800 */
[----:B----4-:R-:W-:Y:S01]  /*6e20*/  @!P2 FMUL R48, R48, R48 ;  /* 0x000000303030a220 */ /* 0x010fe20000400000 */
[----:B-1----:R-:W-:Y:S01]  /*6e30*/  FADD R12, R32, R45 ;  /* 0x0000002d200c7221 */ /* 0x002fe20000000000 */
[----:B------:R-:W-:Y:S01]  /*6e40*/  FADD R23, R23, R52 ;  /* 0x0000003417177221 */ /* 0x000fe20000000000 */
[----:B------:R-:W-:Y:S01]  /*6e50*/  F2FP.BF16.F32.PACK_AB R32, R16, R15 ;  /* 0x0000000f1020723e */ /* 0x000fe200000010ff */
[----:B------:R-:W-:Y:S01]  /*6e60*/  FADD R55, R43, R48 ;  /* 0x000000302b377221 */ /* 0x000fe20000000000 */
[----:B------:R-:W-:-:S03]  /*6e70*/  FADD R12, R12, R51 ;  /* 0x000000330c0c7221 */ /* 0x000fc60000000000 */
[----:B------:R-:W-:Y:S01]  /*6e80*/  FADD R30, R30, R55 ;  /* 0x000000371e1e7221 */ /* 0x000fe20000000000 */
[----:B--2---:R-:W-:Y:S01]  /*6e90*/  @!P3 FMUL R11, R11, R11 ;  /* 0x0000000b0b0bb220 */ /* 0x004fe20000400000 */
[----:B------:R-:W-:Y:S01]  /*6ea0*/  FADD R12, R12, R27 ;  /* 0x0000001b0c0c7221 */ /* 0x000fe20000000000 */
[----:B------:R-:W-:Y:S01]  /*6eb0*/  F2FP.BF16.F32.PACK_AB R27, R35, R34 ;  /* 0x00000022231b723e */ /* 0x000fe200000010ff */
[----:B------:R-:W-:Y:S01]  /*6ec0*/  FADD R23, R23, R30 ;  /* 0x0000001e17177221 */ /* 0x000fe20000000000 */
[----:B------:R-:W-:Y:S01]  /*6ed0*/  FFMA R8, R11, R8, R10 ;  /* 0x000000080b087223 */ /* 0x000fe2000000000a */
[----:B------:R-:W-:Y:S01]  /*6ee0*/  SHF.L.U32 R10, R3, 0x1f, RZ ;  /* 0x0000001f030a7819 */ /* 0x000fe200000006ff */
[-C--:B------:R-:W-:Y:S01]  /*6ef0*/  FMUL R120, R120, R11.reuse ;  /* 0x0000000b78787220 */ /* 0x080fe20000400000 */
[----:B------:R-:W-:Y:S01]  /*6f00*/  FADD R23, R12, R23 ;  /* 0x000000170c177221 */ /* 0x000fe20000000000 */
[----:B---3--:R-:W-:Y:S01]  /*6f10*/  @!P4 FMUL R50, R50, R50 ;  /* 0x000000323232c220 */ /* 0x008fe20000400000 */
[----:B------:R1:W2:Y:S01]  /*6f20*/  SYNCS.PHASECHK.TRANS64.TRYWAIT P2, [UR10+0x23000], R10 ;  /* 0x0230000aff0075a7 */ /* 0x0002a2000804014a */
[----:B------:R-:W-:Y:S01]  /*6f30*/  F2FP.BF16.F32.PACK_AB R30, R37, R36 ;  /* 0x00000024251e723e */ /* 0x000fe200000010ff */
[----:B------:R-:W-:Y:S01]  /*6f40*/  FMUL R121, R121, R11 ;  /* 0x0000000b79797220 */ /* 0x000fe20000400000 */
        /* <DEDUP_REMOVED lines=82> */
[----:B------:R-:W-:Y:S01]  /*7470*/  F2FP.BF16.F32.PACK_AB R37, R46, R49 ;  /* 0x000000312e25723e */ /* 0x000fe200000010ff */
[----:B-12---:R-:W-:Y:S06]  /*7480*/  @!P0 BRA `(.L_x_39) ;  /* 0x0000000000048947 */ /* 0x006fec0003800000 */
[----:B------:R-:W-:Y:S01]  /*7490*/  BPT.TRAP 0x1 ;  /* 0x000000040000795c */ /* 0x000fe20000300000 */
.L_x_39:
[----:B------:R-:W-:Y:S05]  /*74a0*/  @P2 BRA `(.L_x_40) ;  /* 0x0000000000082947 */ /* 0x000fea0003800000 */
[----:B------:R-:W1:Y:S02]  /*74b0*/  SYNCS.PHASECHK.TRANS64.TRYWAIT P2, [UR10+0x23000], R10 ;  /* 0x0230000aff0075a7 */ /* 0x000e64000804014a */
[----:B-1----:R-:W-:Y:S05]  /*74c0*/  @!P2 BRA `(.L_x_41) ;  /* 0x00000044008ca947 */ /* 0x002fea0003800000 */
.L_x_40:
        /* <DEDUP_REMOVED lines=103> */
.L_x_42:
[----:B------:R-:W-:-:S04]  /*7b40*/  ULEA UR10, UR39, UR36, 0x3 ;  /* 0x00000024270a7291 */ /* 0x000fc8000f8e183f */
[----:B------:R-:W-:-:S04]  /*7b50*/  UIADD3 UR10, UR10, 0x23028, URZ ;  /* 0x000230280a0a7890 */ /* 0x000fc8000fffe03f */
[----:B------:R-:W-:-:S09]  /*7b60*/  UPRMT UR10, URZ, 0x654, UR10 ;  /* 0x000006543f0a7896 */ /* 0x000fd2000800000a */
[----:B------:R-:W-:Y:S01]  /*7b70*/  SYNCS.ARRIVE.TRANS64.RED.A1T0 RZ, [UR10], RZ ;  /* 0x000000ffffff79a7 */ /* 0x000fe2000810040a */
[----:B------:R-:W-:Y:S05]  /*7b80*/  @P1 BRA `(.L_x_43) ;  /* 0x0000000000041947 */ /* 0x000fea0003800000 */
[----:B------:R-:W-:Y:S01]  /*7b90*/  BPT.TRAP 0x1 ;  /* 0x000000040000795c */ /* 0x000fe20000300000 */
.L_x_43:
[----:B------:R-:W-:-:S04]  /*7ba0*/  UIADD3 UR39, UR39, 0x1, URZ ;  /* 0x0000000127277890 */ /* 0x000fc8000fffe03f */
[----:B------:R-:W-:-:S04]  /*7bb0*/  UISETP.NE.AND UP0, UPT, UR39, 0x5, UPT ;  /* 0x000000052700788c */ /* 0x000fc8000bf05270 */
[----:B------:R-:W-:Y:S01]  /*7bc0*/  USEL UR39, UR39, URZ, UP0 ;  /* 0x0000003f27277287 */ /* 0x000fe20008000000 */
[----:B------:R-:W-:Y:S11]  /*7bd0*/  @!P0 BRA `(.L_x_44) ;  /* 0x0000000000048947 */ /* 0x000ff60003800000 */
[----:B------:R-:W-:Y:S01]  /*7be0*/  BPT.TRAP 0x1 ;  /* 0x000000040000795c */ /* 0x000fe20000300000 */
.L_x_44:
[----:B------:R-:W-:-:S04]  /*7bf0*/  ULEA UR10, UR39, UR36, 0x3 ;  /* 0x00000024270a7291 */ /* 0x000fc8000f8e183f */
[----:B------:R-:W-:-:S04]  /*7c00*/  UIADD3 UR10, UR10, 0x23028, URZ ;  /* 0x000230280a0a7890 */ /* 0x000fc8000fffe03f */
[----:B------:R-:W-:-:S09]  /*7c10*/  UPRMT UR10, URZ, 0x654, UR10 ;  /* 0x000006543f0a7896 */ /* 0x000fd2000800000a */
[----:B------:R-:W-:Y:S01]  /*7c20*/  SYNCS.ARRIVE.TRANS64.RED.A1T0 RZ, [UR10], RZ ;  /* 0x000000ffffff79a7 */ /* 0x000fe2000810040a */
[----:B------:R-:W-:Y:S05]  /*7c30*/  @P1 BRA `(.L_x_45) ;  /* 0x0000000000041947 */ /* 0x000fea0003800000 */
[----:B------:R-:W-:Y:S01]  /*7c40*/  BPT.TRAP 0x1 ;  /* 0x000000040000795c */ /* 0x000fe20000300000 */
.L_x_45:
[----:B------:R-:W-:Y:S01]  /*7c50*/  UIADD3 UR5, UR5, 0x1, URZ ;  /* 0x0000000105057890 */ /* 0x000fe2000fffe03f */
[C---:B------:R-:W-:Y:S01]  /*7c60*/  ISETP.GT.AND P2, PT, R9.reuse, 0x1, PT ;  /* 0x000000010900780c */ /* 0x040fe20003f44270 */
[----:B------:R-:W-:Y:S01]  /*7c70*/  UIADD3 UR39, UR39, 0x1, URZ ;  /* 0x0000000127277890 */ /* 0x000fe2000fffe03f */
[----:B------:R-:W-:Y:S01]  /*7c80*/  VIADD R9, R9, 0xffffffff ;  /* 0xffffffff09097836 */ /* 0x000fe20000000000 */
[----:B------:R-:W-:Y:S01]  /*7c90*/  UISETP.NE.AND UP1, UPT, UR5, 0x5, UPT ;  /* 0x000000050500788c */ /* 0x000fe2000bf25270 */
[----:B------:R-:W-:Y:S01]  /*7ca0*/  IADD3 R5, R5, 0x40, RZ ;  /* 0x0000004005057810 */ /* 0x000fe20007ffe0ff */
[----:B------:R-:W-:Y:S01]  /*7cb0*/  UISETP.NE.AND UP0, UPT, UR39, 0x5, UPT ;  /* 0x000000052700788c */ /* 0x000fe2000bf05270 */
[----:B-1----:R-:W-:Y:S01]  /*7cc0*/  MOV R11, R6 ;  /* 0x00000006000b7202 */ /* 0x002fe20000000f00 */
[----:B------:R-:W-:Y:S01]  /*7cd0*/  USEL UR10, URZ, 0x1, UP1 ;  /* 0x000000013f0a7887 */ /* 0x000fe20008800000 */
[----:B------:R-:W-:Y:S01]  /*7ce0*/  MOV R10, R4 ;  /* 0x00000004000a7202 */ /* 0x000fe20000000f00 */
[----:B------:R-:W-:-:S02]  /*7cf0*/  USEL UR39, UR39, URZ, UP0 ;  /* 0x0000003f27277287 */ /* 0x000fc40008000000 */
[----:B------:R-:W-:Y:S02]  /*7d00*/  USEL UR5, UR5, URZ, UP1 ;  /* 0x0000003f05057287 */ /* 0x000fe40008800000 */
[----:B------:R-:W-:Y:S01]  /*7d10*/  LOP3.LUT R12, R3, UR10, RZ, 0x3c, !PT ;  /* 0x0000000a030c7c12 */ /* 0x000fe2000f8e3cff */
[----:B------:R-:W-:Y:S09]  /*7d20*/  @P2 BRA `(.L_x_46) ;  /* 0xffffffd8002c2947 */ /* 0x000ff2000383ffff */
.L_x_35:
[----:B------:R-:W1:Y:S01]  /*7d30*/  SHFL.BFLY PT, R3, R8, 0x1, 0x1f ;  /* 0x0c201f0008037f89 */ /* 0x000e6200000e0000 */
[----:B------:R-:W-:Y:S01]  /*7d40*/  BSSY B0, `(.L_x_47) ;  /* 0x0000023000007945 */ /* 0x000fe20003800000 */
[----:B------:R-:W-:Y:S02]  /*7d50*/  MOV R9, 0x7f800000 ;  /* 0x7f80000000097802 */ /* 0x000fe40000000f00 */
[----:B------:R-:W2:Y:S01]  /*7d60*/  SHFL.BFLY PT, R0, R7, 0x1, 0x1f ;  /* 0x0c201f0007007f89 */ /* 0x000ea200000e0000 */
[----:B------:R-:W-:Y:S02]  /*7d70*/  MOV R10, 0x3f800000 ;  /* 0x3f800000000a7802 */ /* 0x000fe40000000f00 */
[----:B------:R-:W-:Y:S01]  /*7d80*/  MOV R11, 0x7f800000 ;  /* 0x7f800000000b7802 */ /* 0x000fe20000000f00 */
[----:B-1----:R-:W-:Y:S01]  /*7d90*/  FADD R3, R3, R8 ;  /* 0x0000000803037221 */ /* 0x002fe20000000000 */
[----:B--2---:R-:W-:-:S04]  /*7da0*/  FADD R16, R0, R7 ;  /* 0x0000000700107221 */ /* 0x004fc80000000000 */
[----:B------:R-:W1:Y:S01]  /*7db0*/  SHFL.BFLY PT, R2, R3, 0x2, 0x1f ;  /* 0x0c401f0003027f89 */ /* 0x000e6200000e0000 */
[----:B------:R-:W-:-:S03]  /*7dc0*/  MOV R0, 0x3f800000 ;  /* 0x3f80000000007802 */ /* 0x000fc60000000f00 */
[----:B------:R-:W2:Y:S01]  /*7dd0*/  SHFL.BFLY PT, R17, R16, 0x2, 0x1f ;  /* 0x0c401f0010117f89 */ /* 0x000ea200000e0000 */
[C---:B-1----:R-:W-:Y:S01]  /*7de0*/  FSETP.NE.AND P0, PT, R3.reuse, -R2, PT ;  /* 0x800000020300720b */ /* 0x042fe20003f05000 */
[----:B------:R-:W-:Y:S01]  /*7df0*/  FADD R5, R3, R2 ;  /* 0x0000000203057221 */ /* 0x000fe20000000000 */
[----:B--2---:R-:W-:-:S11]  /*7e00*/  FADD R7, R16, R17 ;  /* 0x0000001110077221 */ /* 0x004fd60000000000 */
[----:B------:R-:W-:Y:S05]  /*7e10*/  @!P0 BRA `(.L_x_48) ;  /* 0x0000000000548947 */ /* 0x000fea0003800000 */
[----:B------:R-:W-:Y:S01]  /*7e20*/  IADD3 R0, R5, 0x1800000, RZ ;  /* 0x0180000005007810 */ /* 0x000fe20007ffe0ff */
[----:B------:R-:W-:Y:S03]  /*7e30*/  BSSY B1, `(.L_x_49) ;  /* 0x000000c000017945 */ /* 0x000fe60003800000 */
[----:B------:R-:W-:-:S04]  /*7e40*/  LOP3.LUT R0, R0, 0x7f800000, RZ, 0xc0, !PT ;  /* 0x7f80000000007812 */ /* 0x000fc800078ec0ff */
[----:B------:R-:W-:-:S13]  /*7e50*/  ISETP.GT.U32.AND P0, PT, R0, 0x1ffffff, PT ;  /* 0x01ffffff0000780c */ /* 0x000fda0003f04070 */
[----:B------:R-:W-:Y:S05]  /*7e60*/  @P0 BRA `(.L_x_50) ;  /* 0x0000000000100947 */ /* 0x000fea0003800000 */
[----:B------:R-:W-:Y:S02]  /*7e70*/  MOV R2, R5 ;  /* 0x0000000500027202 */ /* 0x000fe40000000f00 */
[----:B------:R-:W-:-:S07]  /*7e80*/  MOV R15, 0x7ea0 ;  /* 0x00007ea0000f7802 */ /* 0x000fce0000000f00 */
[----:B------:R-:W-:Y:S05]  /*7e90*/  CALL.REL.NOINC `($__internal_0_$__cuda_sm20_rcp_rn_f32_slowpath) ;  /* 0x0000003c00c07944 */ /* 0x000fea0003c00000 */
[----:B------:R-:W-:Y:S05]  /*7ea0*/  BRA `(.L_x_51) ;  /* 0x0000000000107947 */ /* 0x000fea0003800000 */
.L_x_50:
[----:B------:R-:W1:Y:S02]  /*7eb0*/  MUFU.RCP R0, R5 ;  /* 0x0000000500007308 */ /* 0x000e640000001000 */
[----:B-1----:R-:W-:-:S04]  /*7ec0*/  FFMA R2, R5, R0, -1 ;  /* 0xbf80000005027423 */ /* 0x002fc80000000000 */
[----:B------:R-:W-:-:S04]  /*7ed0*/  FADD.FTZ R3, -R2, -RZ ;  /* 0x800000ff02037221 */ /* 0x000fc80000010100 */
[----:B------:R-:W-:-:S07]  /*7ee0*/  FFMA R0, R0, R3, R0 ;  /* 0x0000000300007223 */ /* 0x000fce0000000000 */
.L_x_51:
[----:B------:R-:W-:Y:S05]  /*7ef0*/  BSYNC B1 ;  /* 0x0000000000017941 */ /* 0x000fea0003800000 */
.L_x_49:
[----:B------:R-:W-:Y:S01]  /*7f00*/  FSETP.GEU.AND P0, PT, |R5|, 1.175494350822287508e-38, PT ;  /* 0x008000000500780b */ /* 0x000fe20003f0e200 */
[----:B------:R-:W-:-:S12]  /*7f10*/  ULDC UR4, c[0x0][0x600] ;  /* 0x0001800000047ab9 */ /* 0x000fd80000000800 */
[----:B------:R-:W-:-:S04]  /*7f20*/  @!P0 FMUL R5, R5, 16777216 ;  /* 0x4b80000005058820 */ /* 0x000fc80000400000 */
[----:B------:R-:W1:Y:S02]  /*7f30*/  MUFU.LG2 R2, R5 ;  /* 0x0000000500027308 */ /* 0x000e640000000c00 */
[----:B-1----:R-:W-:-:S04]  /*7f40*/  @!P0 FADD R2, R2, -24 ;  /* 0xc1c0000002028421 */ /* 0x002fc80000000000 */
[----:B------:R-:W-:-:S04]  /*7f50*/  FMUL R11, R2, 0.69314718246459960938 ;  /* 0x3f317218020b7820 */ /* 0x000fc80000400000 */
[----:B------:R-:W-:-:S07]  /*7f60*/  FFMA R11, R6, UR4, R11 ;  /* 0x00000004060b7c23 */ /* 0x000fce000800000b */
.L_x_48:
[----:B------:R-:W-:Y:S05]  /*7f70*/  BSYNC B0 ;  /* 0x0000000000007941 */ /* 0x000fea0003800000 */
.L_x_47:
[----:B------:R-:W-:Y:S01]  /*7f80*/  FSETP.NE.AND P0, PT, R16, -R17, PT ;  /* 0x800000111000720b */ /* 0x000fe20003f05000 */
[----:B------:R-:W-:Y:S01]  /*7f90*/  ULDC UR4, c[0x0][0x608] ;  /* 0x0001820000047ab9 */ /* 0x000fe20000000800 */
[----:B------:R-:W-:Y:S01]  /*7fa0*/  BSSY B0, `(.L_x_52) ;  /* 0x0000041000007945 */ /* 0x000fe20003800000 */
[----:B------:R-:W-:-:S04]  /*7fb0*/  FMUL R0, R0, UR4 ;  /* 0x0000000400007c20 */ /* 0x000fc80008400000 */
        /* <DEDUP_REMOVED lines=40> */
[----:B------:R-:W-:Y:S06]  /*8240*/  @!P0 BRA `(.L_x_53) ;  /* 0x0000000000588947 */ /* 0x000fec0003800000 */
        /* <DEDUP_REMOVED lines=8> */
[----:B------:R-:W-:Y:S01]  /*82d0*/  MOV R10, R0 ;  /* 0x00000000000a7202 */ /* 0x000fe20000000f00 */
[----:B------:R-:W-:Y:S06]  /*82e0*/  BRA `(.L_x_56) ;  /* 0x0000000000107947 */ /* 0x000fec0003800000 */
.L_x_55:
[----:B------:R-:W1:Y:S02]  /*82f0*/  MUFU.RCP R10, R7 ;  /* 0x00000007000a7308 */ /* 0x000e640000001000 */
[----:B-1----:R-:W-:-:S04]  /*8300*/  FFMA R0, R7, R10, -1 ;  /* 0xbf80000007007423 */ /* 0x002fc8000000000a */
[----:B------:R-:W-:-:S04]  /*8310*/  FADD.FTZ R3, -R0, -RZ ;  /* 0x800000ff00037221 */ /* 0x000fc80000010100 */
[----:B------:R-:W-:-:S07]  /*8320*/  FFMA R10, R10, R3, R10 ;  /* 0x000000030a0a7223 */ /* 0x000fce000000000a */
.L_x_56:
[----:B------:R-:W-:Y:S05]  /*8330*/  BSYNC B1 ;  /* 0x0000000000017941 */ /* 0x000fea0003800000 */
.L_x_54:
[----:B------:R-:W-:Y:S01]  /*8340*/  FSETP.GEU.AND P0, PT, |R7|, 1.175494350822287508e-38, PT ;  /* 0x008000000700780b */ /* 0x000fe20003f0e200 */
[----:B------:R-:W-:-:S12]  /*8350*/  ULDC UR4, c[0x0][0x600] ;  /* 0x0001800000047ab9 */ /* 0x000fd80000000800 */
[----:B------:R-:W-:-:S04]  /*8360*/  @!P0 FMUL R7, R7, 16777216 ;  /* 0x4b80000007078820 */ /* 0x000fc80000400000 */
[----:B------:R-:W1:Y:S02]  /*8370*/  MUFU.LG2 R0, R7 ;  /* 0x0000000700007308 */ /* 0x000e640000000c00 */
[----:B-1----:R-:W-:-:S04]  /*8380*/  @!P0 FADD R0, R0, -24 ;  /* 0xc1c0000000008421 */ /* 0x002fc80000000000 */
[----:B------:R-:W-:-:S04]  /*8390*/  FMUL R9, R0, 0.69314718246459960938 ;  /* 0x3f31721800097820 */ /* 0x000fc80000400000 */
[----:B------:R-:W-:-:S07]  /*83a0*/  FFMA R9, R4, UR4, R9 ;  /* 0x0000000404097c23 */ /* 0x000fce0008000009 */
.L_x_53:
[----:B------:R-:W-:Y:S05]  /*83b0*/  BSYNC B0 ;  /* 0x0000000000007941 */ /* 0x000fea0003800000 */
.L_x_52:
[----:B------:R-:W-:Y:S01]  /*83c0*/  UISETP.NE.AND UP0, UPT, UR38, 0x1, UPT ;  /* 0x000000012600788c */ /* 0x000fe2000bf05270 */
[----:B------:R-:W1:Y:S03]  /*83d0*/  S2R R2, SR_TID.X ;  /* 0x0000000000027919 */ /* 0x000e660000002100 */
[----:B------:R-:W-:-:S06]  /*83e0*/  USEL UR4, URZ, 0x1, UP0 ;  /* 0x000000013f047887 */ /* 0x000fcc0008000000 */
[----:B------:R-:W-:Y:S01]  /*83f0*/  MOV R0, UR4 ;  /* 0x0000000400007c02 */ /* 0x000fe20008000f00 */
[----:B------:R-:W-:Y:S02]  /*8400*/  ULDC UR4, c[0x0][0x608] ;  /* 0x0001820000047ab9 */ /* 0x000fe40000000800 */
[----:B------:R-:W-:Y:S01]  /*8410*/  FMUL R10, R10, UR4 ;  /* 0x000000040a0a7c20 */ /* 0x000fe20008400000 */
[----:B------:R-:W-:-:S03]  /*8420*/  SHF.L.U32 R0, R0, 0x1f, RZ ;  /* 0x0000001f00007819 */ /* 0x000fc600000006ff */
[-C--:B------:R-:W-:Y:S01]  /*8430*/  FMUL R19, R122, R10.reuse ;  /* 0x0000000a7a137220 */ /* 0x080fe20000400000 */
[----:B------:R-:W2:Y:S01]  /*8440*/  SYNCS.PHASECHK.TRANS64.TRYWAIT P0, [UR7+0x8], R0 ;  /* 0x00000800ff0075a7 */ /* 0x000ea20008000147 */
        /* <DEDUP_REMOVED lines=15> */
[----:B-1----:R-:W-:Y:S01]  /*8540*/  LOP3.LUT P1, RZ, R2, 0x3, RZ, 0xc0, !PT ;  /* 0x0000000302ff7812 */ /* 0x002fe2000782c0ff */
        /* <DEDUP_REMOVED lines=8> */
[----:B------:R-:W-:Y:S01]  /*85d0*/  LOP3.LUT R16, R2, 0x7f, RZ, 0xc0, !PT ;  /* 0x0000007f02107812 */ /* 0x000fe200078ec0ff */
[----:B--2---:R-:W-:Y:S06]  /*85e0*/  @!P0 BRA `(.L_x_57) ;  /* 0x00000034005c8947 */ /* 0x004fec0003800000 */
.L_x_113:
[----:B------:R-:W-:Y:S01]  /*85f0*/  ULDC.64 UR10, c[0x0][0x208] ;  /* 0x00008200000a7ab9 */ /* 0x000fe20000000a00 */
[----:B------:R-:W-:Y:S01]  /*8600*/  BSSY B0, `(.L_x_58) ;  /* 0x0000019000007945 */ /* 0x000fe20003800000 */
[----:B------:R-:W-:-:S03]  /*8610*/  SHF.R.U32.HI R17, RZ, 0x5, R16 ;  /* 0x00000005ff117819 */ /* 0x000fc60000011610 */
[----:B------:R-:W-:Y:S05]  /*8620*/  @P1 BRA `(.L_x_59) ;  /* 0x0000000000581947 */ /* 0x000fea0003800000 */
[----:B------:R-:W2:Y:S01]  /*8630*/  S2UR UR4, SR_CTAID.Y ;  /* 0x00000000000479c3 */ /* 0x000ea20000002600 */
[----:B-1----:R-:W-:Y:S01]  /*8640*/  SHF.R.U32.HI R0, RZ, 0x2, R2 ;  /* 0x00000002ff007819 */ /* 0x002fe20000011602 */
[----:B------:R-:W-:Y:S01]  /*8650*/  IMAD.SHL.U32 R3, R17, 0x10, RZ ;  /* 0x0000001011037824 */ /* 0x000fe200078e00ff */
[----:B------:R-:W-:Y:S02]  /*8660*/  USHF.L.U32 UR8, UR37, 0x6, URZ ;  /* 0x0000000625087899 */ /* 0x000fe4000800063f */
[----:B------:R-:W-:Y:S01]  /*8670*/  LOP3.LUT R0, R0, 0x7, RZ, 0xc0, !PT ;  /* 0x0000000700007812 */ /* 0x000fe200078ec0ff */
[----:B------:R-:W-:Y:S02]  /*8680*/  ULDC.64 UR6, c[0x0][0x688] ;  /* 0x0001a20000067ab9 */ /* 0x000fe40000000a00 */
[----:B------:R-:W1:Y:S01]  /*8690*/  S2UR UR5, SR_CTAID.Z ;  /* 0x00000000000579c3 */ /* 0x000e620000002700 */
[----:B------:R-:W-:-:S04]  /*86a0*/  LOP3.LUT R0, R3, 0xfffffff0, R0, 0xe2, !PT ;  /* 0xfffffff003007812 */ /* 0x000fc800078ee200 */
[----:B------:R-:W-:-:S04]  /*86b0*/  IADD3 R3, R0, UR8, RZ ;  /* 0x0000000800037c10 */ /* 0x000fc8000fffe0ff */
[----:B------:R-:W-:Y:S01]  /*86c0*/  IADD3 R2, R3, 0x8, RZ ;  /* 0x0000000803027810 */ /* 0x000fe20007ffe0ff */
[----:B--2---:R-:W-:-:S04]  /*86d0*/  UIMAD UR4, UR4, UR6, UR8 ;  /* 0x00000006040472a4 */ /* 0x004fc8000f8e0208 */
[----:B-1----:R-:W-:-:S03]  /*86e0*/  UIMAD UR4, UR5, UR7, UR4 ;  /* 0x00000007050472a4 */ /* 0x002fc6000f8e0204 */
[----:B------:R-:W-:Y:S02]  /*86f0*/  ULDC UR5, c[0x0][0x288] ;  /* 0x0000a20000057ab9 */ /* 0x000fe40000000800 */
[----:B------:R-:W-:Y:S02]  /*8700*/  ISETP.GE.U32.AND P0, PT, R3, UR5, PT ;  /* 0x0000000503007c0c */ /* 0x000fe4000bf06070 */
[----:B------:R-:W-:Y:S02]  /*8710*/  IADD3 R0, P2, R0, UR4, RZ ;  /* 0x0000000400007c10 */ /* 0x000fe4000ff5e0ff */
[----:B------:R-:W-:Y:S01]  /*8720*/  ISETP.GE.U32.AND P1, PT, R2, UR5, PT ;  /* 0x0000000502007c0c */ /* 0x000fe2000bf26070 */
[----:B------:R-:W-:Y:S01]  /*8730*/  ULDC.64 UR4, c[0x0][0x680] ;  /* 0x0001a00000047ab9 */ /* 0x000fe20000000a00 */
[----:B------:R-:W-:Y:S02]  /*8740*/  IADD3.X R3, RZ, RZ, RZ, P2, !PT ;  /* 0x000000ffff037210 */ /* 0x000fe400017fe4ff */
[----:B------:R-:W-:-:S04]  /*8750*/  LEA R2, P2, R0, UR4, 0x2 ;  /* 0x0000000400027c11 */ /* 0x000fc8000f8410ff */
[----:B------:R-:W-:-:S05]  /*8760*/  LEA.HI.X R3, R0, UR5, R3, 0x2, P2 ;  /* 0x0000000500037c11 */ /* 0x000fca00090f1403 */
[----:B------:R2:W-:Y:S04]  /*8770*/  @!P0 STG.E desc[UR10][R2.64], R11 ;  /* 0x0000000b02008986 */ /* 0x0005e8000c10190a */
[----:B------:R2:W-:Y:S02]  /*8780*/  @!P1 STG.E desc[UR10][R2.64+0x20], R9 ;  /* 0x0000200902009986 */ /* 0x0005e4000c10190a */
.L_x_59:
[----:B------:R-:W-:Y:S05]  /*8790*/  BSYNC B0 ;  /* 0x0000000000007941 */ /* 0x000fea0003800000 */
.L_x_58:
[----:B------:R-:W-:Y:S01]  /*87a0*/  ULDC.64 UR4, c[0x0][0x730] ;  /* 0x0001cc0000047ab9 */ /* 0x000fe20000000a00 */
[-C--:B------:R-:W-:Y:S01]  /*87b0*/  FMUL R45, R74, R10.reuse ;  /* 0x0000000a4a2d7220 */ /* 0x080fe20000400000 */
[----:B------:R-:W-:Y:S01]  /*87c0*/  ISETP.NE.U32.AND P0, PT, RZ, UR4, PT ;  /* 0x00000004ff007c0c */ /* 0x000fe2000bf05070 */
[-C--:B------:R-:W-:Y:S01]  /*87d0*/  FMUL R75, R75, R10.reuse ;  /* 0x0000000a4b4b7220 */ /* 0x080fe20000400000 */
[-C--:B------:R-:W-:Y:S01]  /*87e0*/  FMUL R47, R78, R10.reuse ;  /* 0x0000000a4e2f7220 */ /* 0x080fe20000400000 */
[-C--:B------:R-:W-:Y:S01]  /*87f0*/  FMUL R79, R79, R10.reuse ;  /* 0x0000000a4f4f7220 */ /* 0x080fe20000400000 */
[----:B------:R-:W-:Y:S01]  /*8800*/  ISETP.NE.AND.EX P0, PT, RZ, UR5, PT, P0 ;  /* 0x00000005ff007c0c */ /* 0x000fe2000bf05300 */
        /* <DEDUP_REMOVED lines=12> */
[----:B------:R-:W-:Y:S06]  /*88d0*/  @P0 BRA `(.L_x_60) ;  /* 0x0000000000200947 */ /* 0x000fec0003800000 */
[----:B------:R-:W-:Y:S02]  /*88e0*/  ULDC.64 UR4, c[0x0][0x728] ;  /* 0x0001ca0000047ab9 */ /* 0x000fe40000000a00 */
[----:B------:R-:W-:-:S04]  /*88f0*/  ISETP.NE.U32.AND P0, PT, RZ, UR4, PT ;  /* 0x00000004ff007c0c */ /* 0x000fc8000bf05070 */
[----:B------:R-:W-:-:S13]  /*8900*/  ISETP.NE.AND.EX P0, PT, RZ, UR5, PT, P0 ;  /* 0x00000005ff007c0c */ /* 0x000fda000bf05300 */
[----:B------:R-:W-:Y:S05]  /*8910*/  @!P0 BRA `(.L_x_61) ;  /* 0x00000000000c8947 */ /* 0x000fea0003800000 */
[----:B-12---:R-:W1:Y:S02]  /*8920*/  LDC.64 R2, c[0x0][0x728] ;  /* 0x0001ca00ff027b82 */ /* 0x006e640000000a00 */
[----:B-1----:R4:W5:Y:S01]  /*8930*/  LDG.E R2, desc[UR10][R2.64] ;  /* 0x0000000a02027981 */ /* 0x002962000c1e1900 */
[----:B------:R-:W-:Y:S05]  /*8940*/  BRA `(.L_x_60) ;  /* 0x0000000000047947 */ /* 0x000fea0003800000 */
.L_x_61:
[----:B--2---:R-:W3:Y:S02]  /*8950*/  LDC R2, c[0x0][0x720] ;  /* 0x0001c800ff027b82 */ /* 0x004ee40000000800 */
.L_x_60:
[----:B-1----:R-:W-:Y:S02]  /*8960*/  MOV R0, RZ ;  /* 0x000000ff00007202 */ /* 0x002fe40000000f00 */
[----:B---3-5:R-:W-:Y:S02]  /*8970*/  MOV R48, R2 ;  /* 0x0000000200307202 */ /* 0x028fe40000000f00 */
[----:B------:R-:W-:-:S13]  /*8980*/  LOP3.LUT P0, RZ, R0, 0x1bf, RZ, 0xc0, !PT ;  /* 0x000001bf00ff7812 */ /* 0x000fda000780c0ff */
[----:B------:R-:W-:Y:S05]  /*8990*/  @!P0 BRA `(.L_x_62) ;  /* 0x0000000000408947 */ /* 0x000fea0003800000 */
[----:B------:R-:W-:Y:S01]  /*89a0*/  MOV R0, 0x0 ;  /* 0x0000000000007802 */ /* 0x000fe20000000f00 */
[----:B------:R-:W-:Y:S01]  /*89b0*/  ULDC.64 UR4, c[0x4][0x70] ;  /* 0x01001c0000047ab9 */ /* 0x000fe20000000a00 */
[----:B------:R-:W-:Y:S01]  /*89c0*/  ULDC.64 UR6, c[0x4][0x8] ;  /* 0x0100020000067ab9 */ /* 0x000fe20000000a00 */
[----:B------:R-:W-:Y:S01]  /*89d0*/  MOV R4, UR4 ;  /* 0x0000000400047c02 */ /* 0x000fe20008000f00 */
[----:B--2-4-:R1:W2:Y:S01]  /*89e0*/  LDC.64 R2, c[0x4][R0] ;  /* 0x0100000000027b82 */ /* 0x0142a20000000a00 */
[----:B------:R-:W-:Y:S01]  /*89f0*/  MOV R5, UR5 ;  /* 0x0000000500057c02 */ /* 0x000fe20008000f00 */
[----:B------:R-:W-:Y:S01]  /*8a00*/  ULDC.64 UR4, c[0x4][0x78] ;  /* 0x01001e0000047ab9 */ /* 0x000fe20000000a00 */
[----:B------:R-:W-:Y:S02]  /*8a10*/  MOV R10, UR6 ;  /* 0x00000006000a7c02 */ /* 0x000fe40008000f00 */
[----:B------:R-:W-:Y:S02]  /*8a20*/  MOV R6, UR4 ;  /* 0x0000000400067c02 */ /* 0x000fe40008000f00 */
[----:B------:R-:W-:-:S02]  /*8a30*/  MOV R7, UR5 ;  /* 0x0000000500077c02 */ /* 0x000fc40008000f00 */
[----:B------:R-:W-:Y:S02]  /*8a40*/  MOV R11, UR7 ;  /* 0x00000007000b7c02 */ /* 0x000fe40008000f00 */
[----:B------:R-:W-:Y:S02]  /*8a50*/  MOV R8, 0x70 ;  /* 0x0000007000087802 */ /* 0x000fe40000000f00 */
[----:B------:R-:W-:Y:S02]  /*8a60*/  MOV R12, 0x1 ;  /* 0x00000001000c7802 */ /* 0x000fe40000000f00 */
[----:B-1----:R-:W-:-:S07]  /*8a70*/  MOV R13, RZ ;  /* 0x000000ff000d7202 */ /* 0x002fce0000000f00 */
[----:B------:R-:W-:-:S07]  /*8a80*/  LEPC R20, `(.L_x_62) ;  /* 0x000000001014794e */ /* 0x000fce0000000000 */
[----:B--2---:R-:W-:Y:S05]  /*8a90*/  CALL.ABS.NOINC R2 ;  /* 0x0000000002007343 */ /* 0x004fea0003c00000 */
.L_x_62:
[----:B--2-4-:R-:W-:Y:S01]  /*8aa0*/  MOV R3, UR38 ;  /* 0x0000002600037c02 */ /* 0x014fe20008000f00 */
[----:B------:R-:W-:-:S04]  /*8ab0*/  IMAD.U32 R22, RZ, RZ, UR36 ;  /* 0x00000024ff167e24 */ /* 0x000fc8000f8e00ff */
[----:B------:R-:W-:-:S05]  /*8ac0*/  IMAD R22, R3, 0x2200, R22 ;  /* 0x0000220003167824 */ /* 0x000fca00078e0216 */
[----:B------:R-:W-:-:S04]  /*8ad0*/  IADD3 R18, R22, -0x2200, RZ ;  /* 0xffffde0016127810 */ /* 0x000fc80007ffe0ff */
[----:B------:R-:W-:-:S13]  /*8ae0*/  LOP3.LUT P0, RZ, R18, 0x1b0, RZ, 0xc0, !PT ;  /* 0x000001b012ff7812 */ /* 0x000fda000780c0ff */
[----:B------:R-:W-:Y:S05]  /*8af0*/  @!P0 BRA `(.L_x_63) ;  /* 0x0000000000408947 */ /* 0x000fea0003800000 */
[----:B------:R-:W-:Y:S01]  /*8b00*/  MOV R0, 0x0 ;  /* 0x0000000000007802 */ /* 0x000fe20000000f00 */
[----:B------:R-:W-:Y:S01]  /*8b10*/  ULDC.64 UR4, c[0x4][0x70] ;  /* 0x01001c0000047ab9 */ /* 0x000fe20000000a00 */
[----:B------:R-:W-:Y:S01]  /*8b20*/  ULDC.64 UR6, c[0x4][0x78] ;  /* 0x01001e0000067ab9 */ /* 0x000fe20000000a00 */
[----:B------:R-:W-:Y:S01]  /*8b30*/  MOV R4, UR4 ;  /* 0x0000000400047c02 */ /* 0x000fe20008000f00 */
[----:B------:R1:W2:Y:S01]  /*8b40*/  LDC.64 R2, c[0x4][R0] ;  /* 0x0100000000027b82 */ /* 0x0002a20000000a00 */
        /* <DEDUP_REMOVED lines=11> */
.L_x_63:
[----:B------:R-:W1:Y:S01]  /*8c00*/  S2R R5, SR_TID.X ;  /* 0x0000000000057919 */ /* 0x000e620000002100 */
[----:B------:R-:W-:Y:S01]  /*8c10*/  ULDC.64 UR4, c[0x0][0x730] ;  /* 0x0001cc0000047ab9 */ /* 0x000fe20000000a00 */
[----:B------:R-:W-:Y:S02]  /*8c20*/  IADD3 R16, R16, 0x1f, RZ ;  /* 0x0000001f10107810 */ /* 0x000fe40007ffe0ff */
[----:B------:R-:W-:Y:S02]  /*8c30*/  ISETP.NE.U32.AND P0, PT, RZ, UR4, PT ;  /* 0x00000004ff007c0c */ /* 0x000fe4000bf05070 */
[----:B------:R-:W-:Y:S02]  /*8c40*/  ISETP.GT.U32.AND P1, PT, R16, 0x3e, PT ;  /* 0x0000003e1000780c */ /* 0x000fe40003f24070 */
[----:B------:R-:W-:-:S13]  /*8c50*/  ISETP.NE.AND.EX P0, PT, RZ, UR5, PT, P0 ;  /* 0x00000005ff007c0c */ /* 0x000fda000bf05300 */
[----:B------:R-:W2:Y:S01]  /*8c60*/  @P0 LDC R48, c[0x0][0x720] ;  /* 0x0001c800ff300b82 */ /* 0x000ea20000000800 */
[C---:B-1----:R-:W-:Y:S02]  /*8c70*/  SHF.L.U32 R0, R5.reuse, 0x5, RZ ;  /* 0x0000000505007819 */ /* 0x042fe400000006ff */
[----:B------:R-:W-:Y:S02]  /*8c80*/  SHF.R.U32.HI R3, RZ, 0x1, R5 ;  /* 0x00000001ff037819 */ /* 0x000fe40000011605 */
[C---:B------:R-:W-:Y:S02]  /*8c90*/  LOP3.LUT R2, R0.reuse, 0xc0, RZ, 0xc0, !PT ;  /* 0x000000c000027812 */ /* 0x040fe400078ec0ff */
[----:B------:R-:W-:Y:S02]  /*8ca0*/  LOP3.LUT R4, R0, 0x20, RZ, 0xc0, !PT ;  /* 0x0000002000047812 */ /* 0x000fe400078ec0ff */
[----:B------:R-:W-:Y:S02]  /*8cb0*/  LOP3.LUT R2, R2, 0x8, R3, 0xf8, !PT ;  /* 0x0000000802027812 */ /* 0x000fe400078ef803 */
[----:B------:R-:W-:Y:S01]  /*8cc0*/  SHF.L.U32 R3, R5, 0x2, RZ ;  /* 0x0000000205037819 */ /* 0x000fe200000006ff */
[----:B------:R-:W-:Y:S01]  /*8cd0*/  IMAD R4, R17, 0x200, R4 ;  /* 0x0000020011047824 */ /* 0x000fe200078e0204 */
[----:B------:R-:W-:Y:S01]  /*8ce0*/  LOP3.LUT R0, R0, 0x100, RZ, 0xc0, !PT ;  /* 0x0000010000007812 */ /* 0x000fe200078ec0ff */
[-C--:B--2---:R-:W-:Y:S01]  /*8cf0*/  FMUL R9, R25, R48.reuse ;  /* 0x0000003019097220 */ /* 0x084fe20000400000 */
[----:B------:R-:W-:Y:S01]  /*8d00*/  LOP3.LUT R3, R2, 0x18, R3, 0x78, !PT ;  /* 0x0000001802037812 */ /* 0x000fe200078e7803 */
[-C--:B------:R-:W-:Y:S01]  /*8d10*/  FMUL R10, R131, R48.reuse ;  /* 0x00000030830a7220 */ /* 0x080fe20000400000 */
[----:B------:R-:W-:Y:S01]  /*8d20*/  LOP3.LUT P0, RZ, R5, 0x4, RZ, 0xc0, !PT ;  /* 0x0000000405ff7812 */ /* 0x000fe2000780c0ff */
[----:B------:R-:W-:Y:S01]  /*8d30*/  FMUL R5, R19, R48 ;  /* 0x0000003013057220 */ /* 0x000fe20000400000 */
[----:B------:R-:W-:Y:S01]  /*8d40*/  IADD3 R3, R3, R4, R0 ;  /* 0x0000000403037210 */ /* 0x000fe20007ffe000 */
        /* <DEDUP_REMOVED lines=13> */
[----:B------:R-:W-:Y:S01]  /*8e20*/  F2FP.BF16.F32.PACK_AB R5, R0, R5 ;  /* 0x000000050005723e */ /* 0x000fe200000010ff */
[-C--:B------:R-:W-:Y:S01]  /*8e30*/  FMUL R14, R29, R48.reuse ;  /* 0x000000301d0e7220 */ /* 0x080fe20000400000 */
[----:B------:R-:W-:Y:S01]  /*8e40*/  MOV R0, 0x10 ;  /* 0x0000001000007802 */ /* 0x000fe20000000f00 */
[----:B------:R-:W-:Y:S01]  /*8e50*/  FMUL R16, R31, R48 ;  /* 0x000000301f107220 */ /* 0x000fe20000400000 */
[----:B------:R-:W-:Y:S01]  /*8e60*/  LEA R21, R3, R18, 0x1 ;  /* 0x0000001203157211 */ /* 0x000fe200078e08ff */
        /* <DEDUP_REMOVED lines=62> */
[----:B------:R-:W-:Y:S01]  /*9250*/  FMUL R48, R139, R48 ;  /* 0x000000308b307220 */ /* 0x000fe20000400000 */
[----:B------:R-:W-:-:S02]  /*9260*/  F2FP.BF16.F32.PACK_AB R4, R121, R4 ;  /* 0x000000047904723e */ /* 0x000fc400000010ff */
[----:B------:R-:W-:Y:S02]  /*9270*/  F2FP.BF16.F32.PACK_AB R6, R125, R6 ;  /* 0x000000067d06723e */ /* 0x000fe400000010ff */
[----:B------:R-:W-:Y:S02]  /*9280*/  F2FP.BF16.F32.PACK_AB R7, R2, R7 ;  /* 0x000000070207723e */ /* 0x000fe400000010ff */
[----:B------:R-:W-:Y:S02]  /*9290*/  F2FP.BF16.F32.PACK_AB R8, R129, R8 ;  /* 0x000000088108723e */ /* 0x000fe400000010ff */
[----:B------:R-:W-:Y:S02]  /*92a0*/  F2FP.BF16.F32.PACK_AB R10, R133, R132 ;  /* 0x00000084850a723e */ /* 0x000fe400000010ff */
[----:B------:R-:W-:Y:S02]  /*92b0*/  F2FP.BF16.F32.PACK_AB R11, R12, R11 ;  /* 0x0000000b0c0b723e */ /* 0x000fe400000010ff */
[----:B------:R-:W-:-:S02]  /*92c0*/  SEL R0, R0, 0xfffffff0, !P0 ;  /* 0xfffffff000007807 */ /* 0x000fc40004000000 */
[----:B------:R-:W-:Y:S01]  /*92d0*/  IADD3 R23, R21, 0x1000, RZ ;  /* 0x0000100015177810 */ /* 0x000fe20007ffe0ff */
[----:B------:R-:W-:Y:S06]  /*92e0*/  @P1 BRA `(.L_x_64) ;  /* 0x0000000000041947 */ /* 0x000fec0003800000 */
[----:B------:R-:W-:-:S04]  /*92f0*/  DEPBAR.LE SB0, 0x1 ;  /* 0x000080400000791a */ /* 0x000fc80000000000 */
.L_x_64:
[----:B------:R-:W-:Y:S05]  /*9300*/  WARPSYNC.ALL ;  /* 0x0000000000007948 */ /* 0x000fea0003800000 */
[----:B------:R-:W-:Y:S01]  /*9310*/  BAR.SYNC.DEFER_BLOCKING 0x1, 0x80 ;  /* 0x0042000000007b1d */ /* 0x000fe20000010000 */
[----:B------:R-:W-:Y:S02]  /*9320*/  LEA R3, R3, R22, 0x1 ;  /* 0x0000001603037211 */ /* 0x000fe400078e08ff */
[C---:B------:R-:W-:Y:S02]  /*9330*/  LEA R23, R0.reuse, R23, 0x1 ;  /* 0x0000001700177211 */ /* 0x040fe400078e08ff */
[----:B------:R-:W-:Y:S01]  /*9340*/  LEA R0, R0, R21, 0x1 ;  /* 0x0000001500007211 */ /* 0x000fe200078e08ff */
[----:B------:R-:W-:Y:S01]  /*9350*/  BSSY B0, `(.L_x_65) ;  /* 0x000001f000007945 */ /* 0x000fe20003800000 */
[----:B------:R-:W-:-:S02]  /*9360*/  F2FP.BF16.F32.PACK_AB R13, R13, R14 ;  /* 0x0000000e0d0d723e */ /* 0x000fc400000010ff */
[----:B------:R-:W-:Y:S02]  /*9370*/  F2FP.BF16.F32.PACK_AB R15, R15, R16 ;  /* 0x000000100f0f723e */ /* 0x000fe400000010ff */
[----:B------:R-:W-:Y:S02]  /*9380*/  F2FP.BF16.F32.PACK_AB R12, R105, R104 ;  /* 0x00000068690c723e */ /* 0x000fe400000010ff */
[----:B------:R-:W-:Y:S02]  /*9390*/  F2FP.BF16.F32.PACK_AB R14, R109, R108 ;  /* 0x0000006c6d0e723e */ /* 0x000fe400000010ff */
[----:B------:R-:W-:Y:S02]  /*93a0*/  F2FP.BF16.F32.PACK_AB R16, R113, R112 ;  /* 0x000000707110723e */ /* 0x000fe400000010ff */
[----:B------:R-:W-:Y:S02]  /*93b0*/  F2FP.BF16.F32.PACK_AB R17, R17, R20 ;  /* 0x000000141111723e */ /* 0x000fe400000010ff */
[----:B------:R-:W-:-:S02]  /*93c0*/  F2FP.BF16.F32.PACK_AB R18, R117, R116 ;  /* 0x000000747512723e */ /* 0x000fc400000010ff */
[----:B------:R-:W-:Y:S01]  /*93d0*/  F2FP.BF16.F32.PACK_AB R19, R19, R24 ;  /* 0x000000181313723e */ /* 0x000fe200000010ff */
[----:B------:R1:W-:Y:S04]  /*93e0*/  STSM.16.M88.4 [R3+-0x2200], R4 ;  /* 0xffde000403007844 */ /* 0x0003e80000000200 */
[----:B------:R1:W-:Y:S01]  /*93f0*/  STSM.16.M88.4 [R0], R8 ;  /* 0x0000000800007844 */ /* 0x0003e20000000200 */
[----:B------:R-:W-:Y:S01]  /*9400*/  @!PT LDS RZ, [RZ] ;  /* 0x00000000fffff984 */ /* 0x000fe20000000800 */
[----:B------:R-:W-:Y:S01]  /*9410*/  @!PT LDS RZ, [RZ] ;  /* 0x00000000fffff984 */ /* 0x000fe20000000800 */
[----:B------:R-:W-:Y:S01]  /*9420*/  @!PT LDS RZ, [RZ] ;  /* 0x00000000fffff984 */ /* 0x000fe20000000800 */
[----:B------:R-:W-:Y:S01]  /*9430*/  @!PT LDS RZ, [RZ] ;  /* 0x00000000fffff984 */ /* 0x000fe20000000800 */
[----:B------:R2:W-:Y:S06]  /*9440*/  MEMBAR.ALL.CTA ;  /* 0x0000000000007992 */ /* 0x0005ec0000008000 */
[----:B--2---:R-:W2:Y:S02]  /*9450*/  FENCE.VIEW.ASYNC.S ;  /* 0x00000000000073c6 */ /* 0x004ea40000000000 */
[----:B--2---:R-:W-:Y:S06]  /*9460*/  BAR.SYNC.DEFER_BLOCKING 0x1, 0x80 ;  /* 0x0042000000007b1d */ /* 0x004fec0000010000 */
[----:B------:R-:W-:Y:S05]  /*9470*/  @P1 BRA `(.L_x_66) ;  /* 0x0000000000301947 */ /* 0x000fea0003800000 */
[----:B------:R-:W-:Y:S01]  /*9480*/  S2UR UR12, SR_CTAID.Z ;  /* 0x00000000000c79c3 */ /* 0x000fe20000002700 */
[----:B------:R-:W-:Y:S01]  /*9490*/  R2UR UR8, R22 ;  /* 0x00000000160872ca */ /* 0x000fe200000e0000 */
[----:B------:R-:W-:Y:S01]  /*94a0*/  ULDC.64 UR4, c[0x0][0x198] ;  /* 0x0000660000047ab9 */ /* 0x000fe20000000a00 */
[----:B------:R-:W-:Y:S02]  /*94b0*/  USHF.L.U32 UR10, UR37, 0x6, URZ ;  /* 0x00000006250a7899 */ /* 0x000fe4000800063f */
[----:B------:R-:W-:Y:S01]  /*94c0*/  UIADD3 UR4, UP0, UR4, 0x670, URZ ;  /* 0x0000067004047890 */ /* 0x000fe2000ff1e03f */
[----:B------:R-:W-:Y:S02]  /*94d0*/  UMOV UR9, URZ ;  /* 0x0000003f00097c82 */ /* 0x000fe40008000000 */
[----:B------:R-:W2:Y:S01]  /*94e0*/  S2UR UR11, SR_CTAID.Y ;  /* 0x00000000000b79c3 */ /* 0x000ea20000002600 */
[----:B------:R-:W-:-:S05]  /*94f0*/  UIADD3.X UR5, URZ, UR5, URZ, UP0, !UPT ;  /* 0x000000053f057290 */ /* 0x000fca00087fe43f */
[----:B------:R-:W-:-:S09]  /*9500*/  UIADD3 UR8, UR8, -0x2200, URZ ;  /* 0xffffde0008087890 */ /* 0x000fd2000fffe03f */
[----:B--2---:R2:W-:Y:S01]  /*9510*/  UTMASTG.4D [UR8], [UR4] ;  /* 0x00000008040073b5 */ /* 0x0045e20008018000 */
[----:B------:R0:W-:Y:S01]  /*9520*/  UTMACMDFLUSH ;  /* 0x00000000000079b7 */ /* 0x0001e20000000000 */
[----:B--2---:R-:W-:-:S04]  /*9530*/  DEPBAR.LE SB0, 0x1 ;  /* 0x000080400000791a */ /* 0x004fc80000000000 */
.L_x_66:
[----:B------:R-:W-:Y:S05]  /*9540*/  BSYNC B0 ;  /* 0x0000000000007941 */ /* 0x000fea0003800000 */
.L_x_65:
[----:B------:R-:W-:Y:S01]  /*9550*/  BAR.SYNC.DEFER_BLOCKING 0x1, 0x80 ;  /* 0x0042000000007b1d */ /* 0x000fe20000010000 */
[----:B------:R-:W-:Y:S02]  /*9560*/  F2FP.BF16.F32.PACK_AB R25, R25, R26 ;  /* 0x0000001a1919723e */ /* 0x000fe400000010ff */
[----:B------:R-:W-:Y:S02]  /*9570*/  F2FP.BF16.F32.PACK_AB R27, R27, R28 ;  /* 0x0000001c1b1b723e */ /* 0x000fe400000010ff */
[----:B------:R-:W-:Y:S01]  /*9580*/  F2FP.BF16.F32.PACK_AB R29, R29, R30 ;  /* 0x0000001e1d1d723e */ /* 0x000fe200000010ff */
[----:B------:R-:W-:Y:S01]  /*9590*/  BSSY B0, `(.L_x_67) ;  /* 0x000001c000007945 */ /* 0x000fe20003800000 */
[----:B------:R-:W-:Y:S02]  /*95a0*/  F2FP.BF16.F32.PACK_AB R24, R89, R88 ;  /* 0x000000585918723e */ /* 0x000fe400000010ff */
[----:B------:R-:W-:Y:S02]  /*95b0*/  F2FP.BF16.F32.PACK_AB R26, R93, R92 ;  /* 0x0000005c5d1a723e */ /* 0x000fe400000010ff */
[----:B------:R-:W-:-:S02]  /*95c0*/  F2FP.BF16.F32.PACK_AB R28, R97, R96 ;  /* 0x00000060611c723e */ /* 0x000fc400000010ff */
[----:B------:R-:W-:Y:S02]  /*95d0*/  F2FP.BF16.F32.PACK_AB R30, R101, R100 ;  /* 0x00000064651e723e */ /* 0x000fe400000010ff */
[----:B------:R-:W-:Y:S01]  /*95e0*/  F2FP.BF16.F32.PACK_AB R31, R31, R32 ;  /* 0x000000201f1f723e */ /* 0x000fe200000010ff */
[----:B------:R2:W-:Y:S04]  /*95f0*/  STSM.16.M88.4 [R21+0x1000], R12 ;  /* 0x0010000c15007844 */ /* 0x0005e80000000200 */
[----:B------:R2:W-:Y:S01]  /*9600*/  STSM.16.M88.4 [R0+0x1000], R16 ;  /* 0x0010001000007844 */ /* 0x0005e20000000200 */
[----:B------:R-:W-:Y:S01]  /*9610*/  @!PT LDS RZ, [RZ] ;  /* 0x00000000fffff984 */ /* 0x000fe20000000800 */
[----:B------:R-:W-:Y:S01]  /*9620*/  @!PT LDS RZ, [RZ] ;  /* 0x00000000fffff984 */ /* 0x000fe20000000800 */
[----:B------:R-:W-:Y:S01]  /*9630*/  @!PT LDS RZ, [RZ] ;  /* 0x00000000fffff984 */ /* 0x000fe20000000800 */
[----:B------:R-:W-:Y:S01]  /*9640*/  @!PT LDS RZ, [RZ] ;  /* 0x00000000fffff984 */ /* 0x000fe20000000800 */
[----:B------:R3:W-:Y:S06]  /*9650*/  MEMBAR.ALL.CTA ;  /* 0x0000000000007992 */ /* 0x0007ec0000008000 */
[----:B---3--:R-:W3:Y:S02]  /*9660*/  FENCE.VIEW.ASYNC.S ;  /* 0x00000000000073c6 */ /* 0x008ee40000000000 */
[----:B---3--:R-:W-:Y:S06]  /*9670*/  BAR.SYNC.DEFER_BLOCKING 0x1, 0x80 ;  /* 0x0042000000007b1d */ /* 0x008fec0000010000 */
[----:B------:R-:W-:Y:S05]  /*9680*/  @P1 BRA `(.L_x_68) ;  /* 0x0000000000301947 */ /* 0x000fea0003800000 */
[----:B------:R-:W-:Y:S01]  /*9690*/  S2UR UR12, SR_CTAID.Z ;  /* 0x00000000000c79c3 */ /* 0x000fe20000002700 */
[----:B------:R-:W-:Y:S01]  /*96a0*/  R2UR UR8, R22 ;  /* 0x00000000160872ca */ /* 0x000fe200000e0000 */
[----:B------:R-:W-:Y:S01]  /*96b0*/  ULDC.64 UR4, c[0x0][0x198] ;  /* 0x0000660000047ab9 */ /* 0x000fe20000000a00 */
[----:B------:R-:W-:Y:S02]  /*96c0*/  USHF.L.U32 UR10, UR37, 0x6, URZ ;  /* 0x00000006250a7899 */ /* 0x000fe4000800063f */
[----:B------:R-:W-:Y:S01]  /*96d0*/  UIADD3 UR4, UP0, UR4, 0x670, URZ ;  /* 0x0000067004047890 */ /* 0x000fe2000ff1e03f */
[----:B------:R-:W-:Y:S02]  /*96e0*/  UMOV UR9, 0x20 ;  /* 0x0000002000097882 */ /* 0x000fe40000000000 */
[----:B------:R-:W3:Y:S01]  /*96f0*/  S2UR UR11, SR_CTAID.Y ;  /* 0x00000000000b79c3 */ /* 0x000ee20000002600 */
[----:B------:R-:W-:-:S05]  /*9700*/  UIADD3.X UR5, URZ, UR5, URZ, UP0, !UPT ;  /* 0x000000053f057290 */ /* 0x000fca00087fe43f */
[----:B------:R-:W-:-:S09]  /*9710*/  UIADD3 UR8, UR8, -0x1200, URZ ;  /* 0xffffee0008087890 */ /* 0x000fd2000fffe03f */
[----:B---3--:R3:W-:Y:S01]  /*9720*/  UTMASTG.4D [UR8], [UR4] ;  /* 0x00000008040073b5 */ /* 0x0087e20008018000 */
[----:B------:R0:W-:Y:S01]  /*9730*/  UTMACMDFLUSH ;  /* 0x00000000000079b7 */ /* 0x0001e20000000000 */
[----:B---3--:R-:W-:-:S04]  /*9740*/  DEPBAR.LE SB0, 0x1 ;  /* 0x000080400000791a */ /* 0x008fc80000000000 */
.L_x_68:
[----:B------:R-:W-:Y:S05]  /*9750*/  BSYNC B0 ;  /* 0x0000000000007941 */ /* 0x000fea0003800000 */
.L_x_67:
        /* <DEDUP_REMOVED lines=10> */
[----:B------:R3:W-:Y:S04]  /*9800*/  STSM.16.M88.4 [R21], R24 ;  /* 0x0000001815007844 */ /* 0x0007e80000000200 */
[----:B------:R3:W-:Y:S01]  /*9810*/  STSM.16.M88.4 [R0], R28 ;  /* 0x0000001c00007844 */ /* 0x0007e20000000200 */
[----:B------:R-:W-:Y:S01]  /*9820*/  @!PT LDS RZ, [RZ] ;  /* 0x00000000fffff984 */ /* 0x000fe20000000800 */
[----:B------:R-:W-:Y:S01]  /*9830*/  @!PT LDS RZ, [RZ] ;  /* 0x00000000fffff984 */ /* 0x000fe20000000800 */
[----:B------:R-:W-:Y:S01]  /*9840*/  @!PT LDS RZ, [RZ] ;  /* 0x00000000fffff984 */ /* 0x000fe20000000800 */
[----:B------:R-:W-:Y:S01]  /*9850*/  @!PT LDS RZ, [RZ] ;  /* 0x00000000fffff984 */ /* 0x000fe20000000800 */
[----:B------:R4:W-:Y:S06]  /*9860*/  MEMBAR.ALL.CTA ;  /* 0x0000000000007992 */ /* 0x0009ec0000008000 */
[----:B----4-:R-:W4:Y:S02]  /*9870*/  FENCE.VIEW.ASYNC.S ;  /* 0x00000000000073c6 */ /* 0x010f240000000000 */
[----:B----4-:R-:W-:Y:S06]  /*9880*/  BAR.SYNC.DEFER_BLOCKING 0x1, 0x80 ;  /* 0x0042000000007b1d */ /* 0x010fec0000010000 */
[----:B------:R-:W-:Y:S05]  /*9890*/  @P1 BRA `(.L_x_70) ;  /* 0x0000000000301947 */ /* 0x000fea0003800000 */
[----:B------:R-:W-:Y:S01]  /*98a0*/  S2UR UR12, SR_CTAID.Z ;  /* 0x00000000000c79c3 */ /* 0x000fe20000002700 */
[----:B------:R-:W-:Y:S01]  /*98b0*/  R2UR UR8, R22 ;  /* 0x00000000160872ca */ /* 0x000fe200000e0000 */
[----:B------:R-:W-:Y:S01]  /*98c0*/  ULDC.64 UR4, c[0x0][0x198] ;  /* 0x0000660000047ab9 */ /* 0x000fe20000000a00 */
[----:B------:R-:W-:Y:S02]  /*98d0*/  USHF.L.U32 UR10, UR37, 0x6, URZ ;  /* 0x00000006250a7899 */ /* 0x000fe4000800063f */
[----:B------:R-:W-:Y:S01]  /*98e0*/  UIADD3 UR4, UP0, UR4, 0x670, URZ ;  /* 0x0000067004047890 */ /* 0x000fe2000ff1e03f */
[----:B------:R-:W-:Y:S02]  /*98f0*/  UMOV UR9, 0x40 ;  /* 0x0000004000097882 */ /* 0x000fe40000000000 */
[----:B------:R-:W4:Y:S01]  /*9900*/  S2UR UR11, SR_CTAID.Y ;  /* 0x00000000000b79c3 */ /* 0x000f220000002600 */
[----:B------:R-:W-:-:S05]  /*9910*/  UIADD3.X UR5, URZ, UR5, URZ, UP0, !UPT ;  /* 0x000000053f057290 */ /* 0x000fca00087fe43f */
[----:B------:R-:W-:-:S09]  /*9920*/  UIADD3 UR8, UR8, -0x2200, URZ ;  /* 0xffffde0008087890 */ /* 0x000fd2000fffe03f */
[----:B----4-:R4:W-:Y:S01]  /*9930*/  UTMASTG.4D [UR8], [UR4] ;  /* 0x00000008040073b5 */ /* 0x0109e20008018000 */
[----:B------:R0:W-:Y:S01]  /*9940*/  UTMACMDFLUSH ;  /* 0x00000000000079b7 */ /* 0x0001e20000000000 */
[----:B----4-:R-:W-:-:S04]  /*9950*/  DEPBAR.LE SB0, 0x1 ;  /* 0x000080400000791a */ /* 0x010fc80000000000 */
.L_x_70:
[----:B------:R-:W-:Y:S05]  /*9960*/  BSYNC B0 ;  /* 0x0000000000007941 */ /* 0x000fea0003800000 */
.L_x_69:
        /* <DEDUP_REMOVED lines=11> */
[----:B------:R4:W-:Y:S01]  /*9a20*/  STSM.16.M88.4 [R23], R36 ;  /* 0x0000002417007844 */ /* 0x0009e20000000200 */
[----:B------:R-:W-:Y:S01]  /*9a30*/  @!PT LDS RZ, [RZ] ;  /* 0x00000000fffff984 */ /* 0x000fe20000000800 */
[----:B------:R-:W-:Y:S01]  /*9a40*/  @!PT LDS RZ, [RZ] ;  /* 0x00000000fffff984 */ /* 0x000fe20000000800 */
[----:B------:R-:W-:Y:S01]  /*9a50*/  @!PT LDS RZ, [RZ] ;  /* 0x00000000fffff984 */ /* 0x000fe20000000800 */
[----:B------:R-:W-:Y:S01]  /*9a60*/  @!PT LDS RZ, [RZ] ;  /* 0x00000000fffff984 */ /* 0x000fe20000000800 */
[----:B------:R5:W-:Y:S06]  /*9a70*/  MEMBAR.ALL.CTA ;  /* 0x0000000000007992 */ /* 0x000bec0000008000 */
[----:B-----5:R-:W5:Y:S02]  /*9a80*/  FENCE.VIEW.ASYNC.S ;  /* 0x00000000000073c6 */ /* 0x020f640000000000 */
[----:B-----5:R-:W-:Y:S06]  /*9a90*/  BAR.SYNC.DEFER_BLOCKING 0x1, 0x80 ;  /* 0x0042000000007b1d */ /* 0x020fec0000010000 */
[----:B------:R-:W-:Y:S05]  /*9aa0*/  @P1 BRA `(.L_x_72) ;  /* 0x0000000000301947 */ /* 0x000fea0003800000 */
[----:B------:R-:W-:Y:S01]  /*9ab0*/  S2UR UR12, SR_CTAID.Z ;  /* 0x00000000000c79c3 */ /* 0x000fe20000002700 */
[----:B------:R-:W-:Y:S01]  /*9ac0*/  R2UR UR8, R22 ;  /* 0x00000000160872ca */ /* 0x000fe200000e0000 */
[----:B------:R-:W-:Y:S01]  /*9ad0*/  ULDC.64 UR4, c[0x0][0x198] ;  /* 0x0000660000047ab9 */ /* 0x000fe20000000a00 */
[----:B------:R-:W-:Y:S02]  /*9ae0*/  USHF.L.U32 UR10, UR37, 0x6, URZ ;  /* 0x00000006250a7899 */ /* 0x000fe4000800063f */
[----:B------:R-:W-:Y:S01]  /*9af0*/  UIADD3 UR4, UP0, UR4, 0x670, URZ ;  /* 0x0000067004047890 */ /* 0x000fe2000ff1e03f */
[----:B------:R-:W-:Y:S02]  /*9b00*/  UMOV UR9, 0x60 ;  /* 0x0000006000097882 */ /* 0x000fe40000000000 */
[----:B------:R-:W5:Y:S01]  /*9b10*/  S2UR UR11, SR_CTAID.Y ;  /* 0x00000000000b79c3 */ /* 0x000f620000002600 */
[----:B------:R-:W-:-:S05]  /*9b20*/  UIADD3.X UR5, URZ, UR5, URZ, UP0, !UPT ;  /* 0x000000053f057290 */ /* 0x000fca00087fe43f */
[----:B------:R-:W-:-:S09]  /*9b30*/  UIADD3 UR8, UR8, -0x1200, URZ ;  /* 0xffffee0008087890 */ /* 0x000fd2000fffe03f */
[----:B-----5:R1:W-:Y:S01]  /*9b40*/  UTMASTG.4D [UR8], [UR4] ;  /* 0x00000008040073b5 */ /* 0x0203e20008018000 */
[----:B------:R0:W-:Y:S01]  /*9b50*/  UTMACMDFLUSH ;  /* 0x00000000000079b7 */ /* 0x0001e20000000000 */
[----:B-1----:R-:W-:-:S04]  /*9b60*/  DEPBAR.LE SB0, 0x1 ;  /* 0x000080400000791a */ /* 0x002fc80000000000 */
.L_x_72:
[----:B------:R-:W-:Y:S05]  /*9b70*/  BSYNC B0 ;  /* 0x0000000000007941 */ /* 0x000fea0003800000 */
.L_x_71:
[----:B------:R-:W-:Y:S06]  /*9b80*/  BAR.SYNC.DEFER_BLOCKING 0x1, 0x80 ;  /* 0x0042000000007b1d */ /* 0x000fec0000010000 */
[----:B------:R-:W-:Y:S01]  /*9b90*/  BSSY B0, `(.L_x_73) ;  /* 0x0000016000007945 */ /* 0x000fe20003800000 */
[----:B------:R1:W-:Y:S04]  /*9ba0*/  STSM.16.M88.4 [R21], R40 ;  /* 0x0000002815007844 */ /* 0x0003e80000000200 */
        /* <DEDUP_REMOVED lines=18> */
[----:B-----5:R1:W-:Y:S02]  /*9cd0*/  UTMASTG.4D [UR8], [UR4] ;  /* 0x00000008040073b5 */ /* 0x0203e40008018000 */
[----:B-1----:R0:W-:Y:S02]  /*9ce0*/  UTMACMDFLUSH ;  /* 0x00000000000079b7 */ /* 0x0021e40000000000 */
.L_x_74:
[----:B------:R-:W-:Y:S05]  /*9cf0*/  BSYNC B0 ;  /* 0x0000000000007941 */ /* 0x000fea0003800000 */
.L_x_73:
[----:B------:R-:W-:Y:S01]  /*9d00*/  UIADD3 UR38, UR38, -0x1, URZ ;  /* 0xffffffff26267890 */ /* 0x000fe2000fffe03f */
[----:B------:R-:W-:-:S04]  /*9d10*/  DEPBAR.LE SB0, 0x0 ;  /* 0x000080000000791a */ /* 0x000fc80000000000 */
[----:B------:R-:W-:-:S04]  /*9d20*/  USHF.L.U32 UR4, UR38, 0x3, URZ ;  /* 0x0000000326047899 */ /* 0x000fc8000800063f */
[----:B------:R-:W-:-:S04]  /*9d30*/  ULOP3.LUT UR4, UR4, 0x8, URZ, 0xe2, !UPT ;  /* 0x0000000804047892 */ /* 0x000fc8000f8ee23f */
[----:B------:R-:W-:-:S06]  /*9d40*/  ULOP3.LUT UR4, UR4, 0x18, URZ, 0x3c, !UPT ;  /* 0x0000001804047892 */ /* 0x000fcc000f8e3c3f */
[----:B-123--:R-:W-:-:S04]  /*9d50*/  MOV R0, UR4 ;  /* 0x0000000400007c02 */ /* 0x00efc80008000f00 */
[----:B------:R-:W-:Y:S01]  /*9d60*/  SYNCS.ARRIVE.TRANS64.A1T0 RZ, [R0+UR36+0x23090], RZ ;  /* 0x023090ff00ff79a7 */ /* 0x000fe20008100024 */
[----:B------:R-:W-:Y:S05]  /*9d70*/  EXIT ;  /* 0x000000000000794d */ /* 0x000fea0003800000 */
.L_x_6:
[----:B------:R-:W-:-:S08]  /*9d80*/  UISETP.NE.AND UP0, UPT, UR4, 0x1, UPT ;  /* 0x000000010400788c */ /* 0x000fd0000bf05270 */
[----:B------:R-:W1:-:S00]  /*9d90*/  USETMAXREG.DEALLOC.CTAPOOL 0x18 ;  /* 0x00000018000079c8 */ /* 0x000e4000080e0500 */
[----:B------:R-:W-:-:S13]  /*9da0*/  PLOP3.LUT P0, PT, PT, PT, UP0, 0x80, 0x0 ;  /* 0x000000000000781c */ /* 0x000fda0003f0f008 */
[----:B------:R-:W-:Y:S05]  /*9db0*/  @P0 EXIT ;  /* 0x000000000000094d */ /* 0x000fea0003800000 */
[----:B------:R-:W2:Y:S01]  /*9dc0*/  S2UR UR11, SR_CTAID.X ;  /* 0x00000000000b79c3 */ /* 0x000ea20000002500 */
[----:B------:R-:W-:Y:S01]  /*9dd0*/  ULDC UR4, c[0x0][0x28c] ;  /* 0x0000a30000047ab9 */ /* 0x000fe20000000800 */
[----:B------:R-:W-:Y:S01]  /*9de0*/  ELECT P3, URZ, PT ;  /* 0x00000000003f782f */ /* 0x000fe20003860000 */
[----:B------:R-:W-:Y:S01]  /*9df0*/  BSSY B0, `(.L_x_75) ;  /* 0x000004a000007945 */ /* 0x000fe20003800000 */
[----:B------:R-:W-:Y:S01]  /*9e00*/  UIADD3 UR6, UR4, 0x3f, URZ ;  /* 0x0000003f04067890 */ /* 0x000fe2000fffe03f */
[----:B-1----:R-:W-:Y:S02]  /*9e10*/  CS2R R2, SRZ ;  /* 0x0000000000027805 */ /* 0x002fe4000001ff00 */
[----:B------:R-:W-:Y:S01]  /*9e20*/  MOV R7, RZ ;  /* 0x000000ff00077202 */ /* 0x000fe20000000f00 */
[----:B------:R-:W-:Y:S01]  /*9e30*/  USHF.R.S32.HI UR7, URZ, 0x1f, UR6 ;  /* 0x0000001f3f077899 */ /* 0x000fe20008011406 */
[----:B------:R-:W1:Y:S03]  /*9e40*/  S2UR UR52, SR_CTAID.Y ;  /* 0x00000000003479c3 */ /* 0x000e660000002600 */
[----:B------:R-:W-:-:S04]  /*9e50*/  ULEA.HI UR7, UR7, UR6, URZ, 0x6 ;  /* 0x0000000607077291 */ /* 0x000fc8000f8f303f */
[----:B------:R-:W-:Y:S01]  /*9e60*/  USHF.R.S32.HI UR7, URZ, 0x6, UR7 ;  /* 0x000000063f077899 */ /* 0x000fe20008011407 */
[----:B------:R-:W3:Y:S01]  /*9e70*/  S2UR UR53, SR_CTAID.Z ;  /* 0x00000000003579c3 */ /* 0x000ee20000002700 */
[----:B--2---:R-:W-:-:S04]  /*9e80*/  USHF.L.U32 UR11, UR11, 0x7, URZ ;  /* 0x000000070b0b7899 */ /* 0x004fc8000800063f */
[----:B------:R-:W-:-:S04]  /*9e90*/  UIADD3 UR4, UR11, 0xbf, URZ ;  /* 0x000000bf0b047890 */ /* 0x000fc8000fffe03f */
[----:B------:R-:W-:-:S04]  /*9ea0*/  USHF.R.U32.HI UR4, URZ, 0x6, UR4 ;  /* 0x000000063f047899 */ /* 0x000fc80008011604 */
[----:B------:R-:W-:-:S04]  /*9eb0*/  UISETP.LT.AND UP0, UPT, UR4, UR7, UPT ;  /* 0x000000070400728c */ /* 0x000fc8000bf01270 */
[----:B------:R-:W-:Y:S01]  /*9ec0*/  USEL UR4, UR4, UR7, UP0 ;  /* 0x0000000704047287 */ /* 0x000fe20008000000 */
[----:B-1-3--:R-:W-:Y:S11]  /*9ed0*/  @!P3 BRA `(.L_x_76) ;  /* 0x0000000000ecb947 */ /* 0x00aff60003800000 */
[----:B------:R-:W1:Y:S01]  /*9ee0*/  S2R R4, SR_CgaCtaId ;  /* 0x0000000000047919 */ /* 0x000e620000008800 */
[----:B------:R-:W-:Y:S02]  /*9ef0*/  MOV R3, 0x400 ;  /* 0x0000040000037802 */ /* 0x000fe40000000f00 */
[----:B------:R-:W-:Y:S02]  /*9f00*/  MOV R5, 0x1 ;  /* 0x0000000100057802 */ /* 0x000fe40000000f00 */
[----:B-1----:R-:W-:Y:S02]  /*9f10*/  LEA R4, R4, R3, 0x18 ;  /* 0x0000000304047211 */ /* 0x002fe400078ec0ff */
[----:B------:R-:W-:-:S04]  /*9f20*/  SHF.L.U32 R3, R5, 0x1f, RZ ;  /* 0x0000001f05037819 */ /* 0x000fc800000006ff */
[----:B------:R-:W1:Y:S02]  /*9f30*/  SYNCS.PHASECHK.TRANS64.TRYWAIT P0, [R4+URZ+0x23060], R3 ;  /* 0x02306003040075a7 */ /* 0x000e64000800017f */
[----:B-1----:R-:W-:Y:S05]  /*9f40*/  @!P0 BRA `(.L_x_77) ;  /* 0x0000001c001c8947 */ /* 0x002fea0003800000 */
.L_x_114:
[----:B------:R-:W-:Y:S01]  /*9f50*/  ULOP3.LUT UR6, UR5, 0x2, URZ, 0xfc, !UPT ;  /* 0x0000000205067892 */ /* 0x000fe2000f8efc3f */
[----:B-1----:R-:W-:-:S03]  /*9f60*/  @P2 MOV R3, 0x5000 ;  /* 0x0000500000032802 */ /* 0x002fc60000000f00 */
[----:B------:R-:W-:Y:S01]  /*9f70*/  UPRMT UR6, UR6, 0x9910, URZ ;  /* 0x0000991006067896 */ /* 0x000fe2000800003f */
[----:B------:R1:W-:Y:S03]  /*9f80*/  @P2 SYNCS.ARRIVE.TRANS64 RZ, [R4+URZ+0x23050], R3 ;  /* 0x0230500304ff29a7 */ /* 0x0003e6000800003f */
[----:B------:R-:W-:-:S06]  /*9f90*/  UISETP.NE.AND UP0, UPT, UR6, 0x2, UPT ;  /* 0x000000020600788c */ /* 0x000fcc000bf05270 */
[----:B------:R-:W-:-:S13]  /*9fa0*/  PLOP3.LUT P0, PT, PT, PT, UP0, 0x80, 0x0 ;  /* 0x000000000000781c */ /* 0x000fda0003f0f008 */
[----:B-1----:R-:W-:Y:S05]  /*9fb0*/  @P0 BRA `(.L_x_78) ;  /* 0x0000000000040947 */ /* 0x002fea0003800000 */
[----:B------:R-:W-:Y:S01]  /*9fc0*/  BPT.TRAP 0x1 ;  /* 0x000000040000795c */ /* 0x000fe20000300000 */
.L_x_78:
[----:B------:R-:W-:-:S04]  /*9fd0*/  LOP3.LUT P0, RZ, R0, 0x1f, RZ, 0xc0, !PT ;  /* 0x0000001f00ff7812 */ /* 0x000fc8000780c0ff */
[----:B------:R-:W-:-:S13]  /*9fe0*/  PLOP3.LUT P0, PT, P0, P2, PT, 0x2a, 0x0 ;  /* 0x000000000000781c */ /* 0x000fda0000704572 */
[----:B------:R-:W-:Y:S05]  /*9ff0*/  @P0 BRA `(.L_x_79) ;  /* 0x0000000000040947 */ /* 0x000fea0003800000 */
[----:B------:R-:W-:Y:S01]  /*a000*/  BPT.TRAP 0x1 ;  /* 0x000000040000795c */ /* 0x000fe20000300000 */
.L_x_79:
[----:B------:R-:W-:Y:S01]  /*a010*/  R2UR UR8, R4 ;  /* 0x00000000040872ca */ /* 0x000fe200000e0000 */
[----:B------:R-:W-:Y:S01]  /*a020*/  ULDC.64 UR6, c[0x0][0x198] ;  /* 0x0000660000067ab9 */ /* 0x000fe20000000a00 */
[----:B------:R-:W-:Y:S01]  /*a030*/  UMOV UR14, 0x0 ;  /* 0x00000000000e7882 */ /* 0x000fe20000000000 */
[----:B------:R-:W-:Y:S01]  /*a040*/  UIADD3 UR6, UP0, UR6, 0xf0, URZ ;  /* 0x000000f006067890 */ /* 0x000fe2000ff1e03f */
[----:B------:R-:W-:Y:S01]  /*a050*/  MOV R7, 0x40 ;  /* 0x0000004000077802 */ /* 0x000fe20000000f00 */
[----:B------:R-:W-:Y:S01]  /*a060*/  UMOV UR15, 0x10000000 ;  /* 0x10000000000f7882 */ /* 0x000fe20000000000 */
[----:B------:R-:W-:Y:S01]  /*a070*/  UMOV UR10, URZ ;  /* 0x0000003f000a7c82 */ /* 0x000fe20008000000 */
[----:B------:R-:W-:Y:S01]  /*a080*/  UIADD3.X UR7, URZ, UR7, URZ, UP0, !UPT ;  /* 0x000000073f077290 */ /* 0x000fe200087fe43f */
[----:B------:R-:W-:Y:S01]  /*a090*/  MOV R3, 0x1 ;  /* 0x0000000100037802 */ /* 0x000fe20000000f00 */
[----:B------:R-:W-:Y:S01]  /*a0a0*/  UMOV UR12, UR52 ;  /* 0x00000034000c7c82 */ /* 0x000fe20008000000 */
[----:B------:R-:W-:Y:S01]  /*a0b0*/  UMOV UR13, UR53 ;  /* 0x00000035000d7c82 */ /* 0x000fe20008000000 */
[----:B------:R-:W-:Y:S01]  /*a0c0*/  UMOV UR34, 0x20 ;  /* 0x0000002000227882 */ /* 0x000fe20000000000 */
[----:B------:R-:W-:Y:S01]  /*a0d0*/  UMOV UR35, UR11 ;  /* 0x0000000b00237c82 */ /* 0x000fe20008000000 */
[----:B------:R-:W-:-:S02]  /*a0e0*/  UIADD3 UR9, UR8, 0x23050, URZ ;  /* 0x0002305008097890 */ /* 0x000fc4000fffe03f */
[----:B------:R-:W-:Y:S02]  /*a0f0*/  UIADD3 UR32, UR8, 0x1000, URZ ;  /* 0x0000100008207890 */ /* 0x000fe4000fffe03f */
[----:B------:R-:W-:Y:S02]  /*a100*/  UIADD3 UR24, UR8, 0x2000, URZ ;  /* 0x0000200008187890 */ /* 0x000fe4000fffe03f */
[----:B------:R-:W-:Y:S02]  /*a110*/  UIADD3 UR16, UR8, 0x3000, URZ ;  /* 0x0000300008107890 */ /* 0x000fe4000fffe03f */
[----:B------:R-:W-:Y:S02]  /*a120*/  UIADD3 UR48, UR8, 0x4000, URZ ;  /* 0x0000400008307890 */ /* 0x000fe4000fffe03f */
[----:B------:R1:W-:Y:S01]  /*a130*/  UTMALDG.4D [UR8], [UR6], desc[UR14] ;  /* 0x00000e08060075b4 */ /* 0x0003e20008019000 */
[----:B------:R-:W-:Y:S01]  /*a140*/  UMOV UR36, UR52 ;  /* 0x0000003400247c82 */ /* 0x000fe20008000000 */
[----:B------:R-:W-:Y:S01]  /*a150*/  UMOV UR37, UR53 ;  /* 0x0000003500257c82 */ /* 0x000fe20008000000 */
[----:B------:R-:W-:Y:S01]  /*a160*/  UMOV UR33, UR9 ;  /* 0x0000000900217c82 */ /* 0x000fe20008000000 */
[----:B------:R-:W-:Y:S01]  /*a170*/  UMOV UR26, 0x40 ;  /* 0x00000040001a7882 */ /* 0x000fe20000000000 */
[----:B------:R-:W-:Y:S01]  /*a180*/  UMOV UR27, UR11 ;  /* 0x0000000b001b7c82 */ /* 0x000fe20008000000 */
[----:B------:R-:W-:Y:S01]  /*a190*/  UMOV UR28, UR52 ;  /* 0x00000034001c7c82 */ /* 0x000fe20008000000 */
[----:B------:R-:W-:Y:S01]  /*a1a0*/  UMOV UR29, UR53 ;  /* 0x00000035001d7c82 */ /* 0x000fe20008000000 */
[----:B------:R-:W-:Y:S01]  /*a1b0*/  UMOV UR25, UR9 ;  /* 0x0000000900197c82 */ /* 0x000fe20008000000 */
[----:B------:R-:W-:Y:S01]  /*a1c0*/  UMOV UR18, 0x60 ;  /* 0x0000006000127882 */ /* 0x000fe20000000000 */
[----:B------:R-:W-:Y:S01]  /*a1d0*/  UMOV UR19, UR11 ;  /* 0x0000000b00137c82 */ /* 0x000fe20008000000 */
[----:B------:R-:W-:Y:S01]  /*a1e0*/  UMOV UR20, UR52 ;  /* 0x0000003400147c82 */ /* 0x000fe20008000000 */
[----:B------:R1:W-:Y:S01]  /*a1f0*/  UTMALDG.4D [UR32], [UR6], desc[UR14] ;  /* 0x00000e20060075b4 */ /* 0x0003e20008019000 */
[----:B------:R-:W-:Y:S01]  /*a200*/  UMOV UR21, UR53 ;  /* 0x0000003500157c82 */ /* 0x000fe20008000000 */
[----:B------:R-:W-:Y:S01]  /*a210*/  UMOV UR17, UR9 ;  /* 0x0000000900117c82 */ /* 0x000fe20008000000 */
[----:B------:R-:W-:Y:S01]  /*a220*/  UMOV UR50, 0x80 ;  /* 0x0000008000327882 */ /* 0x000fe20000000000 */
[----:B------:R-:W-:Y:S01]  /*a230*/  UMOV UR51, UR11 ;  /* 0x0000000b00337c82 */ /* 0x000fe20008000000 */
[----:B------:R-:W-:Y:S01]  /*a240*/  UMOV UR49, UR9 ;  /* 0x0000000900317c82 */ /* 0x000fe20008000000 */
[----:B------:R1:W-:Y:S01]  /*a250*/  UTMALDG.4D [UR24], [UR6], desc[UR14] ;  /* 0x00000e18060075b4 */ /* 0x0003e20008019000 */
[----:B------:R1:W-:Y:S01]  /*a260*/  UTMALDG.4D [UR16], [UR6], desc[UR14] ;  /* 0x00000e10060075b4 */ /* 0x0003e20008019000 */
[----:B------:R1:W-:Y:S02]  /*a270*/  UTMALDG.4D [UR48], [UR6], desc[UR14] ;  /* 0x00000e30060075b4 */ /* 0x0003e40008019000 */
[----:B-1----:R-:W-:Y:S01]  /*a280*/  NOP ;  /* 0x0000000000007918 */ /* 0x002fe20000000000 */
.L_x_76:
[----:B------:R-:W-:Y:S05]  /*a290*/  BSYNC B0 ;  /* 0x0000000000007941 */ /* 0x000fea0003800000 */
.L_x_75:
[----:B------:R-:W-:Y:S01]  /*a2a0*/  ISETP.LT.AND P4, PT, RZ, UR4, P3 ;  /* 0x00000004ff007c0c */ /* 0x000fe20009f81270 */
[----:B------:R-:W-:-:S12]  /*a2b0*/  BSSY B0, `(.L_x_80) ;  /* 0x000003e000007945 */ /* 0x000fd80003800000 */
[----:B------:R-:W-:Y:S05]  /*a2c0*/  @!P4 BRA `(.L_x_81) ;  /* 0x0000000000f0c947 */ /* 0x000fea0003800000 */
[----:B------:R-:W1:Y:S01]  /*a2d0*/  S2R R5, SR_CgaCtaId ;  /* 0x0000000000057919 */ /* 0x000e620000008800 */
[----:B------:R-:W-:-:S04]  /*a2e0*/  MOV R2, 0x400 ;  /* 0x0000040000027802 */ /* 0x000fc80000000f00 */
[----:B-1----:R-:W-:Y:S01]  /*a2f0*/  LEA R2, R5, R2, 0x18 ;  /* 0x0000000205027211 */ /* 0x002fe200078ec0ff */
[----:B------:R-:W-:-:S05]  /*a300*/  IMAD.MOV.U32 R5, RZ, RZ, 0x1 ;  /* 0x00000001ff057424 */ /* 0x000fca00078e00ff */
[----:B------:R-:W-:-:S04]  /*a310*/  SHF.L.U32 R5, R5, 0x1f, RZ ;  /* 0x0000001f05057819 */ /* 0x000fc800000006ff */
[----:B------:R-:W1:Y:S02]  /*a320*/  SYNCS.PHASECHK.TRANS64.TRYWAIT P0, [R2+URZ+0x23028], R5 ;  /* 0x02302805020075a7 */ /* 0x000e64000800017f */
[----:B-1----:R-:W-:Y:S05]  /*a330*/  @!P0 BRA `(.L_x_82) ;  /* 0x0000001800348947 */ /* 0x002fea0003800000 */
.L_x_115:
        /* <DEDUP_REMOVED lines=8> */
.L_x_83:
[----:B------:R-:W-:-:S04]  /*a3c0*/  LOP3.LUT P0, RZ, R0, 0x1f, RZ, 0xc0, !PT ;  /* 0x0000001f00ff7812 */ /* 0x000fc8000780c0ff */
[----:B------:R-:W-:-:S13]  /*a3d0*/  PLOP3.LUT P0, PT, P0, P2, PT, 0x2a, 0x0 ;  /* 0x000000000000781c */ /* 0x000fda0000704572 */
[----:B------:R-:W-:Y:S05]  /*a3e0*/  @P0 BRA `(.L_x_84) ;  /* 0x0000000000040947 */ /* 0x000fea0003800000 */
[----:B------:R-:W-:Y:S01]  /*a3f0*/  BPT.TRAP 0x1 ;  /* 0x000000040000795c */ /* 0x000fe20000300000 */
.L_x_84:
[----:B------:R-:W-:Y:S01]  /*a400*/  R2UR UR16, R2 ;  /* 0x00000000021072ca */ /* 0x000fe200000e0000 */
[----:B------:R-:W-:Y:S01]  /*a410*/  ULDC.64 UR6, c[0x0][0x198] ;  /* 0x0000660000067ab9 */ /* 0x000fe20000000a00 */
[----:B------:R-:W-:Y:S01]  /*a420*/  UMOV UR51, URZ ;  /* 0x0000003f00337c82 */ /* 0x000fe20008000000 */
[----:B------:R-:W-:Y:S01]  /*a430*/  UIADD3 UR6, UP0, UR6, 0x1f0, URZ ;  /* 0x000001f006067890 */ /* 0x000fe2000ff1e03f */
[----:B------:R-:W-:Y:S01]  /*a440*/  MOV R2, 0x1 ;  /* 0x0000000100027802 */ /* 0x000fe20000000f00 */
[----:B------:R-:W-:Y:S01]  /*a450*/  UMOV UR8, 0x0 ;  /* 0x0000000000087882 */ /* 0x000fe20000000000 */
[----:B------:R-:W-:Y:S01]  /*a460*/  UMOV UR9, 0x10000000 ;  /* 0x1000000000097882 */ /* 0x000fe20000000000 */
[----:B------:R-:W-:Y:S01]  /*a470*/  UIADD3.X UR7, URZ, UR7, URZ, UP0, !UPT ;  /* 0x000000073f077290 */ /* 0x000fe200087fe43f */
[----:B------:R-:W-:Y:S01]  /*a480*/  UMOV UR50, URZ ;  /* 0x0000003f00327c82 */ /* 0x000fe20008000000 */
[----:B------:R-:W-:Y:S01]  /*a490*/  UMOV UR42, 0x20 ;  /* 0x00000020002a7882 */ /* 0x000fe20000000000 */
[----:B------:R-:W-:Y:S01]  /*a4a0*/  UMOV UR44, UR52 ;  /* 0x00000034002c7c82 */ /* 0x000fe20008000000 */
[----:B------:R-:W-:-:S02]  /*a4b0*/  UMOV UR45, UR53 ;  /* 0x00000035002d7c82 */ /* 0x000fc40008000000 */
[----:B------:R-:W-:Y:S02]  /*a4c0*/  UIADD3 UR48, UR16, 0xa000, URZ ;  /* 0x0000a00010307890 */ /* 0x000fe4000fffe03f */
[----:B------:R-:W-:Y:S02]  /*a4d0*/  UIADD3 UR49, UR16, 0x23000, URZ ;  /* 0x0002300010317890 */ /* 0x000fe4000fffe03f */
[----:B------:R-:W-:Y:S02]  /*a4e0*/  UIADD3 UR40, UR16, 0xb000, URZ ;  /* 0x0000b00010287890 */ /* 0x000fe4000fffe03f */
[----:B------:R-:W-:Y:S02]  /*a4f0*/  UIADD3 UR32, UR16, 0xc000, URZ ;  /* 0x0000c00010207890 */ /* 0x000fe4000fffe03f */
[----:B------:R-:W-:Y:S02]  /*a500*/  UIADD3 UR24, UR16, 0xd000, URZ ;  /* 0x0000d00010187890 */ /* 0x000fe4000fffe03f */
[----:B------:R-:W-:Y:S01]  /*a510*/  UIADD3 UR16, UR16, 0xe000, URZ ;  /* 0x0000e00010107890 */ /* 0x000fe2000fffe03f */
[----:B------:R1:W-:Y:S01]  /*a520*/  UTMALDG.4D [UR48], [UR6], desc[UR8] ;  /* 0x00000830060075b4 */ /* 0x0003e20008019000 */
        /* <DEDUP_REMOVED lines=18> */
[----:B------:R1:W-:Y:S01]  /*a650*/  UTMALDG.4D [UR32], [UR6], desc[UR8] ;  /* 0x00000820060075b4 */ /* 0x0003e20008019000 */
[----:B------:R1:W-:Y:S01]  /*a660*/  UTMALDG.4D [UR24], [UR6], desc[UR8] ;  /* 0x00000818060075b4 */ /* 0x0003e20008019000 */
[----:B------:R1:W-:Y:S02]  /*a670*/  UTMALDG.4D [UR16], [UR6], desc[UR8] ;  /* 0x00000810060075b4 */ /* 0x0003e40008019000 */
[----:B-1----:R-:W-:Y:S01]  /*a680*/  NOP ;  /* 0x0000000000007918 */ /* 0x002fe20000000000 */
.L_x_81:
[----:B------:R-:W-:Y:S05]  /*a690*/  BSYNC B0 ;  /* 0x0000000000007941 */ /* 0x000fea0003800000 */
.L_x_80:
[----:B------:R-:W-:Y:S04]  /*a6a0*/  BSSY B0, `(.L_x_85) ;  /* 0x0000041000007945 */ /* 0x000fe80003800000 */
[----:B------:R-:W-:Y:S05]  /*a6b0*/  @!P3 BRA `(.L_x_86) ;  /* 0x0000000000fcb947 */ /* 0x000fea0003800000 */
[----:B------:R-:W1:Y:S01]  /*a6c0*/  S2R R5, SR_CgaCtaId ;  /* 0x0000000000057919 */ /* 0x000e620000008800 */
[----:B------:R-:W-:-:S04]  /*a6d0*/  MOV R4, 0x400 ;  /* 0x0000040000047802 */ /* 0x000fc80000000f00 */
[----:B-1----:R-:W-:Y:S02]  /*a6e0*/  LEA R6, R5, R4, 0x18 ;  /* 0x0000000405067211 */ /* 0x002fe400078ec0ff */
[----:B------:R-:W-:Y:S02]  /*a6f0*/  MOV R5, 0x1 ;  /* 0x0000000100057802 */ /* 0x000fe40000000f00 */
[----:B------:R-:W-:Y:S02]  /*a700*/  LEA R4, R3, R6, 0x3 ;  /* 0x0000000603047211 */ /* 0x000fe400078e18ff */
[----:B------:R-:W-:-:S04]  /*a710*/  SHF.L.U32 R5, R5, 0x1f, RZ ;  /* 0x0000001f05057819 */ /* 0x000fc800000006ff */
[----:B------:R-:W1:Y:S02]  /*a720*/  SYNCS.PHASECHK.TRANS64.TRYWAIT P0, [R4+URZ+0x23060], R5 ;  /* 0x02306005040075a7 */ /* 0x000e64000800017f */
[----:B-1----:R-:W-:Y:S05]  /*a730*/  @!P0 BRA `(.L_x_87) ;  /* 0x0000001400488947 */ /* 0x002fea0003800000 */
.L_x_116:
        /* <DEDUP_REMOVED lines=8> */
.L_x_88:
[----:B------:R-:W-:-:S04]  /*a7c0*/  LOP3.LUT P0, RZ, R0, 0x1f, RZ, 0xc0, !PT ;  /* 0x0000001f00ff7812 */ /* 0x000fc8000780c0ff */
[----:B------:R-:W-:-:S13]  /*a7d0*/  PLOP3.LUT P0, PT, P0, P2, PT, 0x2a, 0x0 ;  /* 0x000000000000781c */ /* 0x000fda0000704572 */
[----:B------:R-:W-:Y:S05]  /*a7e0*/  @P0 BRA `(.L_x_89) ;  /* 0x0000000000040947 */ /* 0x000fea0003800000 */
[----:B------:R-:W-:Y:S01]  /*a7f0*/  BPT.TRAP 0x1 ;  /* 0x000000040000795c */ /* 0x000fe20000300000 */
.L_x_89:
[----:B------:R-:W-:Y:S01]  /*a800*/  R2UR UR40, R3 ;  /* 0x00000000032872ca */ /* 0x000fe200000e0000 */
[----:B------:R-:W-:Y:S01]  /*a810*/  ULDC.64 UR12, c[0x0][0x198] ;  /* 0x00006600000c7ab9 */ /* 0x000fe20000000a00 */
[----:B------:R-:W-:Y:S01]  /*a820*/  R2UR UR7, R6 ;  /* 0x00000000060772ca */ /* 0x000fe200000e0000 */
[----:B------:R-:W-:Y:S01]  /*a830*/  UIADD3 UR6, UP0, UR12, 0xf0, URZ ;  /* 0x000000f00c067890 */ /* 0x000fe2000ff1e03f */
[----:B------:R-:W-:Y:S01]  /*a840*/  R2UR UR43, R7 ;  /* 0x00000000072b72ca */ /* 0x000fe200000e0000 */
[----:B------:R-:W-:Y:S01]  /*a850*/  UMOV UR8, 0x0 ;  /* 0x0000000000087882 */ /* 0x000fe20000000000 */
[----:B------:R-:W-:Y:S01]  /*a860*/  R2UR UR41, R4 ;  /* 0x00000000042972ca */ /* 0x000fe200000e0000 */
[----:B------:R-:W-:Y:S01]  /*a870*/  UMOV UR9, 0x10000000 ;  /* 0x1000000000097882 */ /* 0x000fe20000000000 */
[----:B------:R-:W-:Y:S01]  /*a880*/  UMOV UR42, URZ ;  /* 0x0000003f002a7c82 */ /* 0x000fe20008000000 */
[----:B------:R-:W-:Y:S01]  /*a890*/  UMOV UR44, UR52 ;  /* 0x00000034002c7c82 */ /* 0x000fe20008000000 */
[----:B------:R-:W-:Y:S01]  /*a8a0*/  UMOV UR45, UR53 ;  /* 0x00000035002d7c82 */ /* 0x000fe20008000000 */
[----:B------:R-:W-:Y:S01]  /*a8b0*/  UMOV UR34, 0x20 ;  /* 0x0000002000227882 */ /* 0x000fe20000000000 */
[----:B------:R-:W-:Y:S01]  /*a8c0*/  UMOV UR36, UR52 ;  /* 0x0000003400247c82 */ /* 0x000fe20008000000 */
[----:B------:R-:W-:Y:S01]  /*a8d0*/  UMOV UR37, UR53 ;  /* 0x0000003500257c82 */ /* 0x000fe20008000000 */
[----:B------:R-:W-:Y:S01]  /*a8e0*/  UMOV UR26, 0x40 ;  /* 0x00000040001a7882 */ /* 0x000fe20000000000 */
[----:B------:R-:W-:-:S02]  /*a8f0*/  UIMAD UR40, UR40, 0x5000, UR7 ;  /* 0x00005000282878a4 */ /* 0x000fc4000f8e0207 */
[----:B------:R-:W-:Y:S02]  /*a900*/  UIADD3 UR43, UR11, UR43, URZ ;  /* 0x0000002b0b2b7290 */ /* 0x000fe4000fffe03f */
[----:B------:R-:W-:Y:S02]  /*a910*/  UIADD3 UR41, UR41, 0x23050, URZ ;  /* 0x0002305029297890 */ /* 0x000fe4000fffe03f */
[----:B------:R-:W-:Y:S02]  /*a920*/  UIADD3.X UR7, URZ, UR13, URZ, UP0, !UPT ;  /* 0x0000000d3f077290 */ /* 0x000fe400087fe43f */
[----:B------:R-:W-:Y:S02]  /*a930*/  UIADD3 UR32, UR40, 0x1000, URZ ;  /* 0x0000100028207890 */ /* 0x000fe4000fffe03f */
[----:B------:R-:W-:Y:S02]  /*a940*/  UIADD3 UR24, UR40, 0x2000, URZ ;  /* 0x0000200028187890 */ /* 0x000fe4000fffe03f */
[----:B------:R-:W-:-:S02]  /*a950*/  UIADD3 UR16, UR40, 0x3000, URZ ;  /* 0x0000300028107890 */ /* 0x000fc4000fffe03f */
[----:B------:R-:W-:Y:S02]  /*a960*/  UIADD3 UR48, UR40, 0x4000, URZ ;  /* 0x0000400028307890 */ /* 0x000fe4000fffe03f */
[----:B------:R1:W-:Y:S01]  /*a970*/  UTMALDG.4D [UR40], [UR6], desc[UR8] ;  /* 0x00000828060075b4 */ /* 0x0003e20008019000 */
[----:B------:R-:W-:Y:S01]  /*a980*/  UMOV UR33, UR41 ;  /* 0x0000002900217c82 */ /* 0x000fe20008000000 */
[----:B------:R-:W-:Y:S01]  /*a990*/  UMOV UR35, UR43 ;  /* 0x0000002b00237c82 */ /* 0x000fe20008000000 */
        /* <DEDUP_REMOVED lines=17> */
.L_x_86:
[----:B------:R-:W-:Y:S05]  /*aab0*/  BSYNC B0 ;  /* 0x0000000000007941 */ /* 0x000fea0003800000 */
.L_x_85:
[----:B------:R-:W-:Y:S01]  /*aac0*/  BSSY B0, `(.L_x_90) ;  /* 0x0000043000007945 */ /* 0x000fe20003800000 */
[----:B------:R-:W-:-:S03]  /*aad0*/  MOV R8, RZ ;  /* 0x000000ff00087202 */ /* 0x000fc60000000f00 */
        /* <DEDUP_REMOVED lines=9> */
.L_x_117:
        /* <DEDUP_REMOVED lines=8> */
.L_x_93:
[----:B------:R-:W-:-:S04]  /*abf0*/  LOP3.LUT P0, RZ, R0, 0x1f, RZ, 0xc0, !PT ;  /* 0x0000001f00ff7812 */ /* 0x000fc8000780c0ff */
[----:B------:R-:W-:-:S13]  /*ac00*/  PLOP3.LUT P0, PT, P0, P2, PT, 0x2a, 0x0 ;  /* 0x000000000000781c */ /* 0x000fda0000704572 */
[----:B------:R-:W-:Y:S05]  /*ac10*/  @P0 BRA `(.L_x_94) ;  /* 0x0000000000040947 */ /* 0x000fea0003800000 */
[----:B------:R-:W-:Y:S01]  /*ac20*/  BPT.TRAP 0x1 ;  /* 0x000000040000795c */ /* 0x000fe20000300000 */
.L_x_94:
[C---:B------:R-:W-:Y:S01]  /*ac30*/  IMAD R5, R2.reuse, 0x5000, R5 ;  /* 0x0000500002057824 */ /* 0x040fe200078e0205 */
[----:B------:R-:W-:Y:S01]  /*ac40*/  R2UR UR41, R3 ;  /* 0x00000000032972ca */ /* 0x000fe200000e0000 */
[----:B------:R-:W-:Y:S01]  /*ac50*/  ULDC.64 UR6, c[0x0][0x198] ;  /* 0x0000660000067ab9 */ /* 0x000fe20000000a00 */
[----:B------:R-:W-:Y:S01]  /*ac60*/  UMOV UR43, URZ ;  /* 0x0000003f002b7c82 */ /* 0x000fe20008000000 */
[----:B------:R-:W-:Y:S01]  /*ac70*/  UIADD3 UR6, UP0, UR6, 0x2f0, URZ ;  /* 0x000002f006067890 */ /* 0x000fe2000ff1e03f */
[----:B------:R-:W-:Y:S01]  /*ac80*/  R2UR UR48, R5 ;  /* 0x00000000053072ca */ /* 0x000fe200000e0000 */
[----:B------:R-:W-:Y:S01]  /*ac90*/  UMOV UR8, 0x0 ;  /* 0x0000000000087882 */ /* 0x000fe20000000000 */
[----:B------:R-:W-:Y:S01]  /*aca0*/  UMOV UR9, 0x10000000 ;  /* 0x1000000000097882 */ /* 0x000fe20000000000 */
[----:B------:R-:W-:Y:S01]  /*acb0*/  UIADD3.X UR7, URZ, UR7, URZ, UP0, !UPT ;  /* 0x000000073f077290 */ /* 0x000fe200087fe43f */
[----:B------:R-:W-:Y:S01]  /*acc0*/  MOV R8, 0x1 ;  /* 0x0000000100087802 */ /* 0x000fe20000000f00 */
[----:B------:R-:W-:Y:S01]  /*acd0*/  UMOV UR42, URZ ;  /* 0x0000003f002a7c82 */ /* 0x000fe20008000000 */
[----:B------:R-:W-:Y:S01]  /*ace0*/  UMOV UR44, UR52 ;  /* 0x00000034002c7c82 */ /* 0x000fe20008000000 */
[----:B------:R-:W-:Y:S01]  /*acf0*/  UMOV UR45, UR53 ;  /* 0x00000035002d7c82 */ /* 0x000fe20008000000 */
[----:B------:R-:W-:Y:S01]  /*ad00*/  UMOV UR34, 0x20 ;  /* 0x0000002000227882 */ /* 0x000fe20000000000 */
[----:B------:R-:W-:Y:S01]  /*ad10*/  UIADD3 UR41, UR41, 0x23000, URZ ;  /* 0x0002300029297890 */ /* 0x000fe2000fffe03f */
[----:B------:R-:W-:Y:S01]  /*ad20*/  IADD3 R2, R2, 0x1, RZ ;  /* 0x0000000102027810 */ /* 0x000fe20007ffe0ff */
[----:B------:R-:W-:Y:S01]  /*ad30*/  UMOV UR36, UR52 ;  /* 0x0000003400247c82 */ /* 0x000fe20008000000 */
[----:B------:R-:W-:Y:S01]  /*ad40*/  UMOV UR37, UR53 ;  /* 0x0000003500257c82 */ /* 0x000fe20008000000 */
[----:B------:R-:W-:-:S02]  /*ad50*/  UIADD3 UR40, UR48, 0xa000, URZ ;  /* 0x0000a00030287890 */ /* 0x000fc4000fffe03f */
        /* <DEDUP_REMOVED lines=25> */
.L_x_91:
[----:B------:R-:W-:Y:S05]  /*aef0*/  BSYNC B0 ;  /* 0x0000000000007941 */ /* 0x000fea0003800000 */
.L_x_90:
[----:B------:R-:W-:-:S04]  /*af00*/  MOV R3, UR4 ;  /* 0x0000000400037c02 */ /* 0x000fc80008000f00 */
[----:B------:R-:W-:-:S13]  /*af10*/  ISETP.GE.AND P0, PT, R3, 0x2, PT ;  /* 0x000000020300780c */ /* 0x000fda0003f06270 */
[----:B------:R-:W-:Y:S05]  /*af20*/  @!P0 EXIT ;  /* 0x000000000000894d */ /* 0x000fea0003800000 */
[----:B------:R-:W-:Y:S01]  /*af30*/  USHF.L.U32 UR6, UR4, 0x1, URZ ;  /* 0x0000000104067899 */ /* 0x000fe2000800063f */
[----:B------:R-:W-:Y:S01]  /*af40*/  LOP3.LUT P0, RZ, R0, 0x1f, RZ, 0xc0, !PT ;  /* 0x0000001f00ff7812 */ /* 0x000fe2000780c0ff */
[----:B------:R-:W-:Y:S01]  /*af50*/  BSSY B0, `(.L_x_95) ;  /* 0x000008f000007945 */ /* 0x000fe20003800000 */
[----:B------:R-:W-:Y:S02]  /*af60*/  MOV R3, UR5 ;  /* 0x0000000500037c02 */ /* 0x000fe40008000f00 */
[----:B------:R-:W-:Y:S01]  /*af70*/  PLOP3.LUT P0, PT, P0, P2, PT, 0x2a, 0x0 ;  /* 0x000000000000781c */ /* 0x000fe20000704572 */
[----:B------:R-:W-:Y:S01]  /*af80*/  IMAD.U32 R9, RZ, RZ, UR6 ;  /* 0x00000006ff097e24 */ /* 0x000fe2000f8e00ff */
[----:B------:R-:W-:Y:S02]  /*af90*/  LOP3.LUT R3, R3, 0x2, RZ, 0xfc, !PT ;  /* 0x0000000203037812 */ /* 0x000fe400078efcff */
[----:B------:R-:W-:-:S09]  /*afa0*/  MOV R0, 0x1 ;  /* 0x0000000100007802 */ /* 0x000fd20000000f00 */
.L_x_106:
[----:B------:R-:W-:Y:S04]  /*afb0*/  BSSY B1, `(.L_x_96) ;  /* 0x0000041000017945 */ /* 0x000fe80003800000 */
[----:B------:R-:W-:Y:S05]  /*afc0*/  @!P3 BRA `(.L_x_97) ;  /* 0x0000000000fcb947 */ /* 0x000fea0003800000 */
[----:B------:R-:W1:Y:S01]  /*afd0*/  S2R R5, SR_CgaCtaId ;  /* 0x0000000000057919 */ /* 0x000e620000008800 */
[----:B------:R-:W-:-:S04]  /*afe0*/  MOV R4, 0x400 ;  /* 0x0000040000047802 */ /* 0x000fc80000000f00 */
[----:B-1----:R-:W-:Y:S02]  /*aff0*/  LEA R5, R5, R4, 0x18 ;  /* 0x0000000405057211 */ /* 0x002fe400078ec0ff */
[----:B------:R-:W-:Y:S02]  /*b000*/  SHF.L.U32 R4, R0, 0x1f, RZ ;  /* 0x0000001f00047819 */ /* 0x000fe400000006ff */
[----:B------:R-:W-:-:S04]  /*b010*/  LEA R7, R2, R5, 0x3 ;  /* 0x0000000502077211 */ /* 0x000fc800078e18ff */
[----:B------:R-:W1:Y:S02]  /*b020*/  SYNCS.PHASECHK.TRANS64.TRYWAIT P4, [R7+URZ+0x23028], R4 ;  /* 0x02302804070075a7 */ /* 0x000e64000808017f */
[----:B-1----:R-:W-:Y:S05]  /*b030*/  @!P4 BRA `(.L_x_98) ;  /* 0x0000000c0030c947 */ /* 0x002fea0003800000 */
.L_x_118:
[----:B-1----:R-:W-:-:S04]  /*b040*/  @P2 MOV R4, 0x5000 ;  /* 0x0000500000042802 */ /* 0x002fc80000000f00 */
[----:B------:R1:W-:Y:S02]  /*b050*/  @P2 SYNCS.ARRIVE.TRANS64 RZ, [R7+URZ+0x23000], R4 ;  /* 0x0230000407ff29a7 */ /* 0x0003e4000800003f */
[----:B-1----:R-:W-:-:S04]  /*b060*/  PRMT R4, R3, 0x9910, RZ ;  /* 0x0000991003047816 */ /* 0x002fc800000000ff */
[----:B------:R-:W-:-:S13]  /*b070*/  ISETP.NE.AND P4, PT, R4, 0x2, PT ;  /* 0x000000020400780c */ /* 0x000fda0003f85270 */
[----:B------:R-:W-:Y:S05]  /*b080*/  @P4 BRA `(.L_x_99) ;  /* 0x0000000000044947 */ /* 0x000fea0003800000 */
[----:B------:R-:W-:Y:S01]  /*b090*/  BPT.TRAP 0x1 ;  /* 0x000000040000795c */ /* 0x000fe20000300000 */
.L_x_99:
[----:B------:R-:W-:Y:S05]  /*b0a0*/  @P0 BRA `(.L_x_100) ;  /* 0x0000000000040947 */ /* 0x000fea0003800000 */
[----:B------:R-:W-:Y:S01]  /*b0b0*/  BPT.TRAP 0x1 ;  /* 0x000000040000795c */ /* 0x000fe20000300000 */
.L_x_100:
[----:B------:R-:W-:Y:S01]  /*b0c0*/  IMAD R5, R2, 0x5000, R5 ;  /* 0x0000500002057824 */ /* 0x000fe200078e0205 */
[----:B------:R-:W-:Y:S01]  /*b0d0*/  R2UR UR49, R7 ;  /* 0x00000000073172ca */ /* 0x000fe200000e0000 */
[----:B------:R-:W-:Y:S01]  /*b0e0*/  ULDC.64 UR6, c[0x0][0x198] ;  /* 0x0000660000067ab9 */ /* 0x000fe20000000a00 */
[----:B------:R-:W-:Y:S01]  /*b0f0*/  R2UR UR51, R8 ;  /* 0x00000000083372ca */ /* 0x000fe200000e0000 */
[----:B------:R-:W-:Y:S01]  /*b100*/  UIADD3 UR6, UP0, UR6, 0x1f0, URZ ;  /* 0x000001f006067890 */ /* 0x000fe2000ff1e03f */
[----:B------:R-:W-:Y:S01]  /*b110*/  R2UR UR16, R5 ;  /* 0x00000000051072ca */ /* 0x000fe200000e0000 */
[----:B------:R-:W-:Y:S01]  /*b120*/  UMOV UR8, 0x0 ;  /* 0x0000000000087882 */ /* 0x000fe20000000000 */
[----:B------:R-:W-:Y:S01]  /*b130*/  UMOV UR9, 0x10000000 ;  /* 0x1000000000097882 */ /* 0x000fe20000000000 */
[----:B------:R-:W-:Y:S01]  /*b140*/  UIADD3.X UR7, URZ, UR7, URZ, UP0, !UPT ;  /* 0x000000073f077290 */ /* 0x000fe200087fe43f */
[----:B------:R-:W-:Y:S01]  /*b150*/  IADD3 R2, R2, 0x1, RZ ;  /* 0x0000000102027810 */ /* 0x000fe20007ffe0ff */
[----:B------:R-:W-:Y:S01]  /*b160*/  UMOV UR50, URZ ;  /* 0x0000003f00327c82 */ /* 0x000fe20008000000 */
[----:B------:R-:W-:Y:S01]  /*b170*/  UMOV UR42, 0x20 ;  /* 0x00000020002a7882 */ /* 0x000fe20000000000 */
[----:B------:R-:W-:Y:S01]  /*b180*/  UMOV UR44, UR52 ;  /* 0x00000034002c7c82 */ /* 0x000fe20008000000 */
[----:B------:R-:W-:Y:S01]  /*b190*/  UMOV UR45, UR53 ;  /* 0x00000035002d7c82 */ /* 0x000fe20008000000 */
[----:B------:R-:W-:Y:S01]  /*b1a0*/  UIADD3 UR49, UR49, 0x23000, URZ ;  /* 0x0002300031317890 */ /* 0x000fe2000fffe03f */
[----:B------:R-:W-:Y:S01]  /*b1b0*/  ISETP.NE.AND P4, PT, R2, 0x5, PT ;  /* 0x000000050200780c */ /* 0x000fe20003f85270 */
[----:B------:R-:W-:-:S02]  /*b1c0*/  USHF.L.U32 UR51, UR51, 0x6, URZ ;  /* 0x0000000633337899 */ /* 0x000fc4000800063f */
[----:B------:R-:W-:Y:S01]  /*b1d0*/  UIADD3 UR48, UR16, 0xa000, URZ ;  /* 0x0000a00010307890 */ /* 0x000fe2000fffe03f */
[----:B------:R-:W-:Y:S01]  /*b1e0*/  SEL R5, RZ, 0x1, P4 ;  /* 0x00000001ff057807 */ /* 0x000fe20002000000 */
[----:B------:R-:W-:Y:S01]  /*b1f0*/  UIADD3 UR40, UR16, 0xb000, URZ ;  /* 0x0000b00010287890 */ /* 0x000fe2000fffe03f */
[----:B------:R-:W-:Y:S01]  /*b200*/  SEL R2, R2, RZ, P4 ;  /* 0x000000ff02027207 */ /* 0x000fe20002000000 */
[----:B------:R-:W-:Y:S01]  /*b210*/  UIADD3 UR32, UR16, 0xc000, URZ ;  /* 0x0000c00010207890 */ /* 0x000fe2000fffe03f */
[----:B------:R-:W-:Y:S01]  /*b220*/  LOP3.LUT R0, R0, R5, RZ, 0x3c, !PT ;  /* 0x0000000500007212 */ /* 0x000fe200078e3cff */
        /* <DEDUP_REMOVED lines=25> */
.L_x_97:
[----:B------:R-:W-:Y:S05]  /*b3c0*/  BSYNC B1 ;  /* 0x0000000000017941 */ /* 0x000fea0003800000 */
.L_x_96:
[----:B------:R-:W-:Y:S01]  /*b3d0*/  ISETP.LT.OR P4, PT, R9, 0x4, !P3 ;  /* 0x000000040900780c */ /* 0x000fe20005f81670 */
[----:B------:R-:W-:-:S12]  /*b3e0*/  BSSY B1, `(.L_x_101) ;  /* 0x0000042000017945 */ /* 0x000fd80003800000 */
[----:B------:R-:W-:Y:S05]  /*b3f0*/  @P4 BRA `(.L_x_102) ;  /* 0x0000000400004947 */ /* 0x000fea0003800000 */
[----:B------:R-:W1:Y:S01]  /*b400*/  S2R R5, SR_CgaCtaId ;  /* 0x0000000000057919 */ /* 0x000e620000008800 */
[----:B------:R-:W-:Y:S02]  /*b410*/  MOV R4, 0x400 ;  /* 0x0000040000047802 */ /* 0x000fe40000000f00 */
[----:B------:R-:W-:Y:S02]  /*b420*/  SHF.L.U32 R7, R0, 0x1f, RZ ;  /* 0x0000001f00077819 */ /* 0x000fe400000006ff */
[----:B-1----:R-:W-:-:S04]  /*b430*/  LEA R5, R5, R4, 0x18 ;  /* 0x0000000405057211 */ /* 0x002fc800078ec0ff */
[----:B------:R-:W-:-:S04]  /*b440*/  LEA R4, R2, R5, 0x3 ;  /* 0x0000000502047211 */ /* 0x000fc800078e18ff */
[----:B------:R-:W1:Y:S02]  /*b450*/  SYNCS.PHASECHK.TRANS64.TRYWAIT P4, [R4+URZ+0x23028], R7 ;  /* 0x02302807040075a7 */ /* 0x000e64000808017f */
[----:B-1----:R-:W-:Y:S05]  /*b460*/  @!P4 BRA `(.L_x_103) ;  /* 0x000000080038c947 */ /* 0x002fea0003800000 */
.L_x_119:
[----:B------:R-:W-:Y:S02]  /*b470*/  PRMT R6, R3, 0x9910, RZ ;  /* 0x0000991003067816 */ /* 0x000fe400000000ff */
[----:B-1----:R-:W-:Y:S02]  /*b480*/  @P1 MOV R7, 0x5000 ;  /* 0x0000500000071802 */ /* 0x002fe40000000f00 */
[----:B------:R-:W-:Y:S02]  /*b490*/  ISETP.NE.AND P4, PT, R6, 0x2, PT ;  /* 0x000000020600780c */ /* 0x000fe40003f85270 */
[----:B------:R1:W-:Y:S11]  /*b4a0*/  @P1 SYNCS.ARRIVE.TRANS64 RZ, [R4+URZ+0x23000], R7 ;  /* 0x0230000704ff19a7 */ /* 0x0003f6000800003f */
[----:B-1----:R-:W-:Y:S05]  /*b4b0*/  @P4 BRA `(.L_x_104) ;  /* 0x0000000000044947 */ /* 0x002fea0003800000 */
[----:B------:R-:W-:Y:S01]  /*b4c0*/  BPT.TRAP 0x1 ;  /* 0x000000040000795c */ /* 0x000fe20000300000 */
.L_x_104:
[----:B------:R-:W-:Y:S05]  /*b4d0*/  @P0 BRA `(.L_x_105) ;  /* 0x0000000000040947 */ /* 0x000fea0003800000 */
[----:B------:R-:W-:Y:S01]  /*b4e0*/  BPT.TRAP 0x1 ;  /* 0x000000040000795c */ /* 0x000fe20000300000 */
.L_x_105:
        /* <DEDUP_REMOVED lines=16> */
[----:B------:R-:W-:Y:S01]  /*b5f0*/  USHF.L.U32 UR51, UR51, 0x6, URZ ;  /* 0x0000000633337899 */ /* 0x000fe2000800063f */
[----:B------:R-:W-:Y:S01]  /*b600*/  IADD3 R8, R8, 0x1, RZ ;  /* 0x0000000108087810 */ /* 0x000fe20007ffe0ff */
[----:B------:R-:W-:Y:S01]  /*b610*/  UIADD3 UR48, UR16, 0xa000, URZ ;  /* 0x0000a00010307890 */ /* 0x000fe2000fffe03f */
[----:B------:R-:W-:Y:S01]  /*b620*/  SEL R5, RZ, 0x1, P4 ;  /* 0x00000001ff057807 */ /* 0x000fe20002000000 */
[----:B------:R-:W-:Y:S01]  /*b630*/  UIADD3 UR40, UR16, 0xb000, URZ ;  /* 0x0000b00010287890 */ /* 0x000fe2000fffe03f */
[----:B------:R-:W-:Y:S01]  /*b640*/  SEL R2, R2, RZ, P4 ;  /* 0x000000ff02027207 */ /* 0x000fe20002000000 */
[----:B------:R-:W-:Y:S01]  /*b650*/  UIADD3 UR32, UR16, 0xc000, URZ ;  /* 0x0000c00010207890 */ /* 0x000fe2000fffe03f */
[----:B------:R-:W-:Y:S01]  /*b660*/  LOP3.LUT R0, R0, R5, RZ, 0x3c, !PT ;  /* 0x0000000500007212 */ /* 0x000fe200078e3cff */
[----:B------:R-:W-:-:S02]  /*b670*/  UIADD3 UR24, UR16, 0xd000, URZ ;  /* 0x0000d00010187890 */ /* 0x000fc4000fffe03f */
        /* <DEDUP_REMOVED lines=24> */
.L_x_102:
[----:B------:R-:W-:Y:S05]  /*b800*/  BSYNC B1 ;  /* 0x0000000000017941 */ /* 0x000fea0003800000 */
.L_x_101:
[C---:B------:R-:W-:Y:S02]  /*b810*/  ISETP.GT.AND P4, PT, R9.reuse, 0x4, PT ;  /* 0x000000040900780c */ /* 0x040fe40003f84270 */
[----:B------:R-:W-:-:S11]  /*b820*/  IADD3 R9, R9, -0x2, RZ ;  /* 0xfffffffe09097810 */ /* 0x000fd60007ffe0ff */
[----:B------:R-:W-:Y:S05]  /*b830*/  @P4 BRA `(.L_x_106) ;  /* 0xfffffff400dc4947 */ /* 0x000fea000383ffff */
[----:B------:R-:W-:Y:S05]  /*b840*/  BSYNC B0 ;  /* 0x0000000000007941 */ /* 0x000fea0003800000 */
.L_x_95:
[----:B------:R-:W-:Y:S05]  /*b850*/  EXIT ;  /* 0x000000000000794d */ /* 0x000fea0003800000 */
.L_x_15:
[----:B-1----:R-:W-:-:S04]  /*b860*/  MOV R7, UR6 ;  /* 0x0000000600077c02 */ /* 0x002fc80008000f00 */
[----:B------:R1:W2:Y:S03]  /*b870*/  SYNCS.PHASECHK.TRANS64.TRYWAIT P1, [R7+URZ+0x23050], R6 ;  /* 0x02305006070075a7 */ /* 0x0002a6000802017f */
[----:B--2---:R-:W-:Y:S05]  /*b880*/  @!P1 NANOSLEEP.SYNCS 0x989680 ;  /* 0x009896800000995d */ /* 0x004fea0003900000 */
[----:B------:R-:W2:Y:S02]  /*b890*/  @!P1 SYNCS.PHASECHK.TRANS64 P1, [R7+URZ+0x23050], R6 ;  /* 0x02305006070095a7 */ /* 0x000ea4000802007f */
[----:B--2---:R-:W-:Y:S05]  /*b8a0*/  @!P1 BRA `(.L_x_15) ;  /* 0xfffffffc00ec9947 */ /* 0x004fea000383ffff */
[----:B------:R-:W-:Y:S05]  /*b8b0*/  BRA `(.L_x_107) ;  /* 0xffffff5400947947 */ /* 0x000fea000383ffff */
.L_x_17:
[----:B--2---:R-:W-:-:S04]  /*b8c0*/  MOV R2, UR36 ;  /* 0x0000002400027c02 */ /* 0x004fc80008000f00 */
[----:B------:R2:W3:Y:S03]  /*b8d0*/  SYNCS.PHASECHK.TRANS64.TRYWAIT P1, [R2+URZ+0x23000], R9 ;  /* 0x02300009020075a7 */ /* 0x0004e6000802017f */
[----:B---3--:R-:W-:Y:S05]  /*b8e0*/  @!P1 NANOSLEEP.SYNCS 0x989680 ;  /* 0x009896800000995d */ /* 0x008fea0003900000 */
[----:B------:R-:W3:Y:S02]  /*b8f0*/  @!P1 SYNCS.PHASECHK.TRANS64 P1, [R2+URZ+0x23000], R9 ;  /* 0x02300009020095a7 */ /* 0x000ee4000802007f */
[----:B---3--:R-:W-:Y:S05]  /*b900*/  @!P1 BRA `(.L_x_17) ;  /* 0xfffffffc00ec9947 */ /* 0x008fea000383ffff */
[----:B------:R-:W-:Y:S05]  /*b910*/  BRA `(.L_x_108) ;  /* 0xffffff5400a07947 */ /* 0x000fea000383ffff */
.L_x_18:
[----:B-1----:R-:W-:-:S04]  /*b920*/  MOV R7, UR7 ;  /* 0x0000000700077c02 */ /* 0x002fc80008000f00 */
[----:B------:R1:W2:Y:S03]  /*b930*/  SYNCS.PHASECHK.TRANS64.TRYWAIT P1, [R7+URZ+-0x8], R2 ;  /* 0xfffff802070075a7 */ /* 0x0002a6000802017f */
[----:B--2---:R-:W-:Y:S05]  /*b940*/  @!P1 NANOSLEEP.SYNCS 0x989680 ;  /* 0x009896800000995d */ /* 0x004fea0003900000 */
[----:B------:R-:W2:Y:S02]  /*b950*/  @!P1 SYNCS.PHASECHK.TRANS64 P1, [R7+URZ+-0x8], R2 ;  /* 0xfffff802070095a7 */ /* 0x000ea4000802007f */
[----:B--2---:R-:W-:Y:S05]  /*b960*/  @!P1 BRA `(.L_x_18) ;  /* 0xfffffffc00ec9947 */ /* 0x004fea000383ffff */
[----:B------:R-:W-:Y:S05]  /*b970*/  BRA `(.L_x_109) ;  /* 0xffffff54009c7947 */ /* 0x000fea000383ffff */
.L_x_20:
[----:B-1----:R-:W-:-:S04]  /*b980*/  MOV R10, UR36 ;  /* 0x00000024000a7c02 */ /* 0x002fc80008000f00 */
[----:B------:R1:W2:Y:S03]  /*b990*/  SYNCS.PHASECHK.TRANS64.TRYWAIT P1, [R10+URZ+0x23008], R9 ;  /* 0x023008090a0075a7 */ /* 0x0002a6000802017f */
[----:B--2---:R-:W-:Y:S05]  /*b9a0*/  @!P1 NANOSLEEP.SYNCS 0x989680 ;  /* 0x009896800000995d */ /* 0x004fea0003900000 */
[----:B------:R-:W2:Y:S02]  /*b9b0*/  @!P1 SYNCS.PHASECHK.TRANS64 P1, [R10+URZ+0x23008], R9 ;  /* 0x023008090a0095a7 */ /* 0x000ea4000802007f */
[----:B--2---:R-:W-:Y:S05]  /*b9c0*/  @!P1 BRA `(.L_x_20) ;  /* 0xfffffffc00ec9947 */ /* 0x004fea000383ffff */
[----:B------:R-:W-:Y:S05]  /*b9d0*/  BRA `(.L_x_110) ;  /* 0xffffff7000587947 */ /* 0x000fea000383ffff */
.L_x_25:
[----:B-1----:R-:W-:-:S04]  /*b9e0*/  MOV R4, UR10 ;  /* 0x0000000a00047c02 */ /* 0x002fc80008000f00 */
[----:B------:R1:W2:Y:S03]  /*b9f0*/  SYNCS.PHASECHK.TRANS64.TRYWAIT P2, [R4+URZ+0x23000], R3 ;  /* 0x02300003040075a7 */ /* 0x0002a6000804017f */
[----:B--2---:R-:W-:Y:S05]  /*ba00*/  @!P2 NANOSLEEP.SYNCS 0x989680 ;  /* 0x009896800000a95d */ /* 0x004fea0003900000 */
[----:B------:R-:W2:Y:S02]  /*ba10*/  @!P2 SYNCS.PHASECHK.TRANS64 P2, [R4+URZ+0x23000], R3 ;  /* 0x023000030400a5a7 */ /* 0x000ea4000804007f */
[----:B--2---:R-:W-:Y:S05]  /*ba20*/  @!P2 BRA `(.L_x_25) ;  /* 0xfffffffc00eca947 */ /* 0x004fea000383ffff */
[----:B------:R-:W-:Y:S05]  /*ba30*/  BRA `(.L_x_111) ;  /* 0xffffff7800507947 */ /* 0x000fea000383ffff */
.L_x_29:
[----:B-1----:R-:W-:-:S04]  /*ba40*/  MOV R11, UR10 ;  /* 0x0000000a000b7c02 */ /* 0x002fc80008000f00 */
[----:B------:R1:W2:Y:S03]  /*ba50*/  SYNCS.PHASECHK.TRANS64.TRYWAIT P2, [R11+URZ+0x23000], R10 ;  /* 0x0230000a0b0075a7 */ /* 0x0002a6000804017f */
[----:B--2---:R-:W-:Y:S05]  /*ba60*/  @!P2 NANOSLEEP.SYNCS 0x989680 ;  /* 0x009896800000a95d */ /* 0x004fea0003900000 */
[----:B------:R-:W2:Y:S02]  /*ba70*/  @!P2 SYNCS.PHASECHK.TRANS64 P2, [R11+URZ+0x23000], R10 ;  /* 0x0230000a0b00a5a7 */ /* 0x000ea4000804007f */
[----:B--2---:R-:W-:Y:S05]  /*ba80*/  @!P2 BRA `(.L_x_29) ;  /* 0xfffffffc00eca947 */ /* 0x004fea000383ffff */
[----:B------:R-:W-:Y:S05]  /*ba90*/  BRA `(.L_x_28) ;  /* 0xffffff9000a07947 */ /* 0x000fea000383ffff */
.L_x_37:
[----:B-1----:R-:W-:-:S04]  /*baa0*/  IMAD.U32 R4, RZ, RZ, UR10 ;  /* 0x0000000aff047e24 */ /* 0x002fc8000f8e00ff */
[----:B------:R1:W2:Y:S03]  /*bab0*/  SYNCS.PHASECHK.TRANS64.TRYWAIT P2, [R4+URZ+0x23000], R3 ;  /* 0x02300003040075a7 */ /* 0x0002a6000804017f */
[----:B--2---:R-:W-:Y:S05]  /*bac0*/  @!P2 NANOSLEEP.SYNCS 0x989680 ;  /* 0x009896800000a95d */ /* 0x004fea0003900000 */
[----:B------:R-:W2:Y:S02]  /*bad0*/  @!P2 SYNCS.PHASECHK.TRANS64 P2, [R4+URZ+0x23000], R3 ;  /* 0x023000030400a5a7 */ /* 0x000ea4000804007f */
[----:B--2---:R-:W-:Y:S05]  /*bae0*/  @!P2 BRA `(.L_x_37) ;  /* 0xfffffffc00eca947 */ /* 0x004fea000383ffff */
[----:B------:R-:W-:Y:S05]  /*baf0*/  BRA `(.L_x_112) ;  /* 0xffffff9800d07947 */ /* 0x000fea000383ffff */
.L_x_41:
[----:B-1----:R-:W-:-:S04]  /*bb00*/  MOV R11, UR10 ;  /* 0x0000000a000b7c02 */ /* 0x002fc80008000f00 */
[----:B------:R1:W2:Y:S03]  /*bb10*/  SYNCS.PHASECHK.TRANS64.TRYWAIT P2, [R11+URZ+0x23000], R10 ;  /* 0x0230000a0b0075a7 */ /* 0x0002a6000804017f */
[----:B--2---:R-:W-:Y:S05]  /*bb20*/  @!P2 NANOSLEEP.SYNCS 0x989680 ;  /* 0x009896800000a95d */ /* 0x004fea0003900000 */
[----:B------:R-:W2:Y:S02]  /*bb30*/  @!P2 SYNCS.PHASECHK.TRANS64 P2, [R11+URZ+0x23000], R10 ;  /* 0x0230000a0b00a5a7 */ /* 0x000ea4000804007f */
[----:B--2---:R-:W-:Y:S05]  /*bb40*/  @!P2 BRA `(.L_x_41) ;  /* 0xfffffffc00eca947 */ /* 0x004fea000383ffff */
[----:B------:R-:W-:Y:S05]  /*bb50*/  BRA `(.L_x_40) ;  /* 0xffffffb8005c7947 */ /* 0x000fea000383ffff */
.L_x_57:
[----:B-1----:R-:W-:-:S04]  /*bb60*/  MOV R3, UR7 ;  /* 0x0000000700037c02 */ /* 0x002fc80008000f00 */
[----:B------:R1:W2:Y:S03]  /*bb70*/  SYNCS.PHASECHK.TRANS64.TRYWAIT P0, [R3+URZ+0x8], R0 ;  /* 0x00000800030075a7 */ /* 0x0002a6000800017f */
[----:B--2---:R-:W-:Y:S05]  /*bb80*/  @!P0 NANOSLEEP.SYNCS 0x989680 ;  /* 0x009896800000895d */ /* 0x004fea0003900000 */
[----:B------:R-:W2:Y:S02]  /*bb90*/  @!P0 SYNCS.PHASECHK.TRANS64 P0, [R3+URZ+0x8], R0 ;  /* 0x00000800030085a7 */ /* 0x000ea4000800007f */
[----:B--2---:R-:W-:Y:S05]  /*bba0*/  @!P0 BRA `(.L_x_57) ;  /* 0xfffffffc00ec8947 */ /* 0x004fea000383ffff */
[----:B------:R-:W-:Y:S05]  /*bbb0*/  BRA `(.L_x_113) ;  /* 0xffffffc8008c7947 */ /* 0x000fea000383ffff */
.L_x_77:
[----:B-1----:R1:W2:Y:S02]  /*bbc0*/  SYNCS.PHASECHK.TRANS64.TRYWAIT P0, [R4+URZ+0x23060], R3 ;  /* 0x02306003040075a7 */ /* 0x0022a4000800017f */
[----:B--2---:R-:W-:Y:S05]  /*bbd0*/  @!P0 NANOSLEEP.SYNCS 0x989680 ;  /* 0x009896800000895d */ /* 0x004fea0003900000 */
[----:B------:R-:W2:Y:S02]  /*bbe0*/  @!P0 SYNCS.PHASECHK.TRANS64 P0, [R4+URZ+0x23060], R3 ;  /* 0x02306003040085a7 */ /* 0x000ea4000800007f */
[----:B--2---:R-:W-:Y:S05]  /*bbf0*/  @!P0 BRA `(.L_x_77) ;  /* 0xfffffffc00f08947 */ /* 0x004fea000383ffff */
[----:B------:R-:W-:Y:S05]  /*bc00*/  BRA `(.L_x_114) ;  /* 0xffffffe000d07947 */ /* 0x000fea000383ffff */
.L_x_82:
[----:B-1----:R1:W2:Y:S02]  /*bc10*/  SYNCS.PHASECHK.TRANS64.TRYWAIT P0, [R2+URZ+0x23028], R5 ;  /* 0x02302805020075a7 */ /* 0x0022a4000800017f */
[----:B--2---:R-:W-:Y:S05]  /*bc20*/  @!P0 NANOSLEEP.SYNCS 0x989680 ;  /* 0x009896800000895d */ /* 0x004fea0003900000 */
[----:B------:R-:W2:Y:S02]  /*bc30*/  @!P0 SYNCS.PHASECHK.TRANS64 P0, [R2+URZ+0x23028], R5 ;  /* 0x02302805020085a7 */ /* 0x000ea4000800007f */
[----:B--2---:R-:W-:Y:S05]  /*bc40*/  @!P0 BRA `(.L_x_82) ;  /* 0xfffffffc00f08947 */ /* 0x004fea000383ffff */
[----:B------:R-:W-:Y:S05]  /*bc50*/  BRA `(.L_x_115) ;  /* 0xffffffe400b87947 */ /* 0x000fea000383ffff */
.L_x_87:
[----:B-1----:R1:W2:Y:S02]  /*bc60*/  SYNCS.PHASECHK.TRANS64.TRYWAIT P0, [R4+URZ+0x23060], R5 ;  /* 0x02306005040075a7 */ /* 0x0022a4000800017f */
[----:B--2---:R-:W-:Y:S05]  /*bc70*/  @!P0 NANOSLEEP.SYNCS 0x989680 ;  /* 0x009896800000895d */ /* 0x004fea0003900000 */
[----:B------:R-:W2:Y:S02]  /*bc80*/  @!P0 SYNCS.PHASECHK.TRANS64 P0, [R4+URZ+0x23060], R5 ;  /* 0x02306005040085a7 */ /* 0x000ea4000800007f */
[----:B--2---:R-:W-:Y:S05]  /*bc90*/  @!P0 BRA `(.L_x_87) ;  /* 0xfffffffc00f08947 */ /* 0x004fea000383ffff */
[----:B------:R-:W-:Y:S05]  /*bca0*/  BRA `(.L_x_116) ;  /* 0xffffffe800a47947 */ /* 0x000fea000383ffff */
.L_x_92:
[----:B-1----:R1:W2:Y:S02]  /*bcb0*/  SYNCS.PHASECHK.TRANS64.TRYWAIT P0, [R3+URZ+0x23028], R4 ;  /* 0x02302804030075a7 */ /* 0x0022a4000800017f */
[----:B--2---:R-:W-:Y:S05]  /*bcc0*/  @!P0 NANOSLEEP.SYNCS 0x989680 ;  /* 0x009896800000895d */ /* 0x004fea0003900000 */
[----:B------:R-:W2:Y:S02]  /*bcd0*/  @!P0 SYNCS.PHASECHK.TRANS64 P0, [R3+URZ+0x23028], R4 ;  /* 0x02302804030085a7 */ /* 0x000ea4000800007f */
[----:B--2---:R-:W-:Y:S05]  /*bce0*/  @!P0 BRA `(.L_x_92) ;  /* 0xfffffffc00f08947 */ /* 0x004fea000383ffff */
[----:B------:R-:W-:Y:S05]  /*bcf0*/  BRA `(.L_x_117) ;  /* 0xffffffec009c7947 */ /* 0x000fea000383ffff */
.L_x_98:
[----:B-1----:R1:W2:Y:S02]  /*bd00*/  SYNCS.PHASECHK.TRANS64.TRYWAIT P4, [R7+URZ+0x23028], R4 ;  /* 0x02302804070075a7 */ /* 0x0022a4000808017f */
[----:B--2---:R-:W-:Y:S05]  /*bd10*/  @!P4 NANOSLEEP.SYNCS 0x989680 ;  /* 0x009896800000c95d */ /* 0x004fea0003900000 */
[----:B------:R-:W2:Y:S02]  /*bd20*/  @!P4 SYNCS.PHASECHK.TRANS64 P4, [R7+URZ+0x23028], R4 ;  /* 0x023028040700c5a7 */ /* 0x000ea4000808007f */
[----:B--2---:R-:W-:Y:S05]  /*bd30*/  @!P4 BRA `(.L_x_98) ;  /* 0xfffffffc00f0c947 */ /* 0x004fea000383ffff */
[----:B------:R-:W-:Y:S05]  /*bd40*/  BRA `(.L_x_118) ;  /* 0xfffffff000bc7947 */ /* 0x000fea000383ffff */
.L_x_103:
[----:B-1----:R1:W2:Y:S02]  /*bd50*/  SYNCS.PHASECHK.TRANS64.TRYWAIT P4, [R4+URZ+0x23028], R7 ;  /* 0x02302807040075a7 */ /* 0x0022a4000808017f */
[----:B--2---:R-:W-:Y:S05]  /*bd60*/  @!P4 NANOSLEEP.SYNCS 0x989680 ;  /* 0x009896800000c95d */ /* 0x004fea0003900000 */
[----:B------:R-:W2:Y:S02]  /*bd70*/  @!P4 SYNCS.PHASECHK.TRANS64 P4, [R4+URZ+0x23028], R7 ;  /* 0x023028070400c5a7 */ /* 0x000ea4000808007f */
[----:B--2---:R-:W-:Y:S05]  /*bd80*/  @!P4 BRA `(.L_x_103) ;  /* 0xfffffffc00f0c947 */ /* 0x004fea000383ffff */
[----:B------:R-:W-:Y:S05]  /*bd90*/  BRA `(.L_x_119) ;  /* 0xfffffff400b47947 */ /* 0x000fea000383ffff */
        .weak           $__internal_0_$__cuda_sm20_rcp_rn_f32_slowpath
        .type           $__internal_0_$__cuda_sm20_rcp_rn_f32_slowpath,@function
        .size           $__internal_0_$__cuda_sm20_rcp_rn_f32_slowpath,(.L_x_125 - $__internal_0_$__cuda_sm20_rcp_rn_f32_slowpath)
$__internal_0_$__cuda_sm20_rcp_rn_f32_slowpath:
[----:B------:R-:W-:Y:S01]  /*bda0*/  SHF.L.U32 R0, R2, 0x1, RZ ;  /* 0x0000000102007819 */ /* 0x000fe200000006ff */
[----:B------:R-:W-:Y:S03]  /*bdb0*/  BSSY B2, `(.L_x_120) ;  /* 0x0000030000027945 */ /* 0x000fe60003800000 */
[----:B------:R-:W-:-:S04]  /*bdc0*/  SHF.R.U32.HI R18, RZ, 0x18, R0 ;  /* 0x00000018ff127819 */ /* 0x000fc80000011600 */
[----:B------:R-:W-:-:S13]  /*bdd0*/  ISETP.NE.U32.AND P0, PT, R18, RZ, PT ;  /* 0x000000ff1200720c */ /* 0x000fda0003f05070 */
[----:B------:R-:W-:Y:S05]  /*bde0*/  @P0 BRA `(.L_x_121) ;  /* 0x0000000000280947 */ /* 0x000fea0003800000 */
[----:B------:R-:W-:-:S04]  /*bdf0*/  SHF.L.U32 R0, R2, 0x1, RZ ;  /* 0x0000000102007819 */ /* 0x000fc800000006ff */
[----:B------:R-:W-:-:S13]  /*be00*/  ISETP.NE.AND P0, PT, R0, RZ, PT ;  /* 0x000000ff0000720c */ /* 0x000fda0003f05270 */
[----:B------:R-:W-:Y:S01]  /*be10*/  @P0 FFMA R8, R2, 1.84467440737095516160e+19, RZ ;  /* 0x5f80000002080823 */ /* 0x000fe200000000ff */
[----:B------:R-:W-:Y:S08]  /*be20*/  @!P0 MUFU.RCP R3, R2 ;  /* 0x0000000200038308 */ /* 0x000ff00000001000 */
[----:B------:R-:W1:Y:S02]  /*be30*/  @P0 MUFU.RCP R13, R8 ;  /* 0x00000008000d0308 */ /* 0x000e640000001000 */
[----:B-1----:R-:W-:-:S04]  /*be40*/  @P0 FFMA R0, R8, R13, -1 ;  /* 0xbf80000008000423 */ /* 0x002fc8000000000d */
[----:B------:R-:W-:-:S04]  /*be50*/  @P0 FADD.FTZ R0, -R0, -RZ ;  /* 0x800000ff00000221 */ /* 0x000fc80000010100 */
[----:B------:R-:W-:-:S04]  /*be60*/  @P0 FFMA R0, R13, R0, R13 ;  /* 0x000000000d000223 */ /* 0x000fc8000000000d */
[----:B------:R-:W-:Y:S01]  /*be70*/  @P0 FFMA R3, R0, 1.84467440737095516160e+19, RZ ;  /* 0x5f80000000030823 */ /* 0x000fe200000000ff */
[----:B------:R-:W-:Y:S06]  /*be80*/  BRA `(.L_x_122) ;  /* 0x0000000000887947 */ /* 0x000fec0003800000 */
.L_x_121:
[----:B------:R-:W-:-:S04]  /*be90*/  IADD3 R19, R18, -0xfd, RZ ;  /* 0xffffff0312137810 */ /* 0x000fc80007ffe0ff */
[----:B------:R-:W-:-:S13]  /*bea0*/  ISETP.GT.U32.AND P0, PT, R19, 0x1, PT ;  /* 0x000000011300780c */ /* 0x000fda0003f04070 */
[----:B------:R-:W-:Y:S05]  /*beb0*/  @P0 BRA `(.L_x_123) ;  /* 0x0000000000780947 */ /* 0x000fea0003800000 */
[----:B------:R-:W-:Y:S02]  /*bec0*/  LOP3.LUT R0, R2, 0x7fffff, RZ, 0xc0, !PT ;  /* 0x007fffff02007812 */ /* 0x000fe400078ec0ff */
[----:B------:R-:W-:Y:S02]  /*bed0*/  MOV R14, 0x3 ;  /* 0x00000003000e7802 */ /* 0x000fe40000000f00 */
[----:B------:R-:W-:Y:S02]  /*bee0*/  LOP3.LUT R0, R0, 0x3f800000, RZ, 0xfc, !PT ;  /* 0x3f80000000007812 */ /* 0x000fe400078efcff */
[----:B------:R-:W-:Y:S02]  /*bef0*/  SHF.L.U32 R14, R14, R19, RZ ;  /* 0x000000130e0e7219 */ /* 0x000fe400000006ff */
[----:B------:R-:W1:Y:S02]  /*bf00*/  MUFU.RCP R3, R0 ;  /* 0x0000000000037308 */ /* 0x000e640000001000 */
[----:B-1----:R-:W-:-:S04]  /*bf10*/  FFMA R8, R0, R3, -1 ;  /* 0xbf80000000087423 */ /* 0x002fc80000000003 */
[----:B------:R-:W-:-:S04]  /*bf20*/  FADD.FTZ R8, -R8, -RZ ;  /* 0x800000ff08087221 */ /* 0x000fc80000010100 */
[CCC-:B------:R-:W-:Y:S01]  /*bf30*/  FFMA.RM R12, R3.reuse, R8.reuse, R3.reuse ;  /* 0x00000008030c7223 */ /* 0x1c0fe20000004003 */
[----:B------:R-:W-:-:S04]  /*bf40*/  FFMA.RP R13, R3, R8, R3 ;  /* 0x00000008030d7223 */ /* 0x000fc80000008003 */
[C---:B------:R-:W-:Y:S02]  /*bf50*/  LOP3.LUT R3, R12.reuse, 0x7fffff, RZ, 0xc0, !PT ;  /* 0x007fffff0c037812 */ /* 0x040fe400078ec0ff */
[----:B------:R-:W-:Y:S02]  /*bf60*/  FSETP.NEU.FTZ.AND P0, PT, R12, R13, PT ;  /* 0x0000000d0c00720b */ /* 0x000fe40003f1d000 */
[----:B------:R-:W-:Y:S02]  /*bf70*/  LOP3.LUT R3, R3, 0x800000, RZ, 0xfc, !PT ;  /* 0x0080000003037812 */ /* 0x000fe400078efcff */
[----:B------:R-:W-:Y:S02]  /*bf80*/  SEL R8, RZ, 0xffffffff, !P0 ;  /* 0xffffffffff087807 */ /* 0x000fe40004000000 */
[----:B------:R-:W-:Y:S02]  /*bf90*/  LOP3.LUT R14, R14, R3, RZ, 0xc0, !PT ;  /* 0x000000030e0e7212 */ /* 0x000fe400078ec0ff */
[----:B------:R-:W-:-:S02]  /*bfa0*/  IADD3 R8, -R8, RZ, RZ ;  /* 0x000000ff08087210 */ /* 0x000fc40007ffe1ff */
[-C--:B------:R-:W-:Y:S02]  /*bfb0*/  SHF.R.U32.HI R14, RZ, R19.reuse, R14 ;  /* 0x00000013ff0e7219 */ /* 0x080fe4000001160e */
[----:B------:R-:W-:Y:S02]  /*bfc0*/  LOP3.LUT P1, RZ, R8, R19, R3, 0xf8, !PT ;  /* 0x0000001308ff7212 */ /* 0x000fe4000782f803 */
[C---:B------:R-:W-:Y:S02]  /*bfd0*/  LOP3.LUT P0, RZ, R14.reuse, 0x1, RZ, 0xc0, !PT ;  /* 0x000000010eff7812 */ /* 0x040fe4000780c0ff */
[----:B------:R-:W-:-:S04]  /*bfe0*/  LOP3.LUT P2, RZ, R14, 0x2, RZ, 0xc0, !PT ;  /* 0x000000020eff7812 */ /* 0x000fc8000784c0ff */
[----:B------:R-:W-:Y:S02]  /*bff0*/  PLOP3.LUT P0, PT, P0, P1, P2, 0xe0, 0x0 ;  /* 0x000000000000781c */ /* 0x000fe40000703c20 */
[----:B------:R-:W-:Y:S02]  /*c000*/  LOP3.LUT P1, RZ, R2, 0x7fffff, RZ, 0xc0, !PT ;  /* 0x007fffff02ff7812 */ /* 0x000fe4000782c0ff */
[----:B------:R-:W-:-:S04]  /*c010*/  SEL R0, RZ, 0x1, !P0 ;  /* 0x00000001ff007807 */ /* 0x000fc80004000000 */
[----:B------:R-:W-:-:S04]  /*c020*/  IADD3 R0, -R0, RZ, RZ ;  /* 0x000000ff00007210 */ /* 0x000fc80007ffe1ff */
[----:B------:R-:W-:Y:S02]  /*c030*/  ISETP.GE.AND P0, PT, R0, RZ, PT ;  /* 0x000000ff0000720c */ /* 0x000fe40003f06270 */
[----:B------:R-:W-:-:S04]  /*c040*/  IADD3 R0, R18, -0xfc, RZ ;  /* 0xffffff0412007810 */ /* 0x000fc80007ffe0ff */
[----:B------:R-:W-:-:S07]  /*c050*/  SHF.R.U32.HI R3, RZ, R0, R3 ;  /* 0x00000000ff037219 */ /* 0x000fce0000011603 */
[----:B------:R-:W-:-:S04]  /*c060*/  @!P0 IADD3 R3, R3, 0x1, RZ ;  /* 0x0000000103038810 */ /* 0x000fc80007ffe0ff */
[----:B------:R-:W-:-:S04]  /*c070*/  @!P1 SHF.L.U32 R3, R3, 0x1, RZ ;  /* 0x0000000103039819 */ /* 0x000fc800000006ff */
[----:B------:R-:W-:Y:S01]  /*c080*/  LOP3.LUT R3, R3, 0x80000000, R2, 0xf8, !PT ;  /* 0x8000000003037812 */ /* 0x000fe200078ef802 */
[----:B------:R-:W-:Y:S06]  /*c090*/  BRA `(.L_x_122) ;  /* 0x0000000000047947 */ /* 0x000fec0003800000 */
.L_x_123:
[----:B------:R1:W2:Y:S02]  /*c0a0*/  MUFU.RCP R3, R2 ;  /* 0x0000000200037308 */ /* 0x0002a40000001000 */
.L_x_122:
[----:B------:R-:W-:Y:S05]  /*c0b0*/  BSYNC B2 ;  /* 0x0000000000027941 */ /* 0x000fea0003800000 */
.L_x_120:
[----:B--2---:R-:W-:Y:S02]  /*c0c0*/  MOV R0, R3 ;  /* 0x0000000300007202 */ /* 0x004fe40000000f00 */
[----:B-1----:R-:W-:Y:S02]  /*c0d0*/  MOV R2, R15 ;  /* 0x0000000f00027202 */ /* 0x002fe40000000f00 */
[----:B------:R-:W-:-:S04]  /*c0e0*/  MOV R3, 0x0 ;  /* 0x0000000000037802 */ /* 0x000fc80000000f00 */
[----:B------:R-:W-:Y:S05]  /*c0f0*/  RET.REL.NODEC R2 `(_ZN7cutlass13device_kernelINS_4fmha6kernel28FmhaKernelTmaWarpSpecializedINS1_10collective30FmhaMainloopTmaWarpSpecializedINS_10bfloat16_tEffN4cute5tupleIJNS7_1CILi128EEENS9_ILi64EEENS9_ILi160EEEEEENS8_IJiNS9_ILi1EEENS8_IJiiEEEEEESG_SG_NS4_12CausalFusionEJEEENS4_15FmhaFwdEpilogueIS6_fNS8_IJSB_SC_SB_EEEEENS2_23IndividualTileSchedulerEJEEEEEvNT_6ParamsE) ;  /* 0xffffff3c02c07950 */ /* 0x000fea0003c3ffff */
.L_x_124:
[----:B------:R-:W-:-:S00]  /*c100*/  BRA `(.L_x_124) ;  /* 0xfffffffc00fc7947 */ /* 0x000fc0000383ffff */
[----:B------:R-:W-:-:S00]  /*c110*/  NOP ;  /* 0x0000000000007918 */ /* 0x000fc00000000000 */
        /* <DEDUP_REMOVED lines=14> */
.L_x_125:


//--------------------- .nv.global.init           --------------------------
	.section	.nv.global.init,"aw",@progbits
.nv.global.init:
	.type		$str$24,@object
	.size		$str$24,($str$25 - $str$24)
$str$24:
        /*0000*/ 	.byte	0x28, 0x61, 0x64, 0x64, 0x72, 0x65, 0x73, 0x73, 0x20, 0x26, 0x20, 0x6d, 0x61, 0x73, 0x6b, 0x29
        /*0010*/ 	.byte	0x20, 0x3d, 0x3d, 0x20, 0x30, 0x00
	.type		$str$25,@object
	.size		$str$25,(__unnamed_1 - $str$25)
$str$25:
        /*0016*/ 	.byte	0x2f, 0x74, 0x6d, 0x70, 0x2f, 0x63, 0x75, 0x74, 0x6c, 0x61, 0x73, 0x73, 0x5f, 0x73, 0x77, 0x65
        /*0026*/ 	.byte	0x65, 0x70, 0x5f, 0x73, 0x72, 0x63, 0x2f, 0x69, 0x6e, 0x63, 0x6c, 0x75, 0x64, 0x65, 0x2f, 0x63
        /*0036*/ 	.byte	0x75, 0x74, 0x65, 0x2f, 0x70, 0x6f, 0x69, 0x6e, 0x74, 0x65, 0x72, 0x5f, 0x66, 0x6c, 0x61, 0x67
        /*0046*/ 	.byte	0x67, 0x65, 0x64, 0x2e, 0x68, 0x70, 0x70, 0x00
	.type		__unnamed_1,@object
	.size		__unnamed_1,(__unnamed_2 - __unnamed_1)
__unnamed_1:
        /*004e*/ 	.byte	0x61, 0x75, 0x74, 0x6f, 0x20, 0x63, 0x75, 0x74, 0x65, 0x3a, 0x3a, 0x61, 0x73, 0x5f, 0x70, 0x6f
        /* <DEDUP_REMOVED lines=27> */
        /*020e*/ 	.byte	0x32, 0x30, 0x34, 0x38, 0x3e, 0x3e, 0x3e, 0x3e, 0x3e, 0x5d, 0x00
	.type		__unnamed_2,@object
	.size		__unnamed_2,(.L_1 - __unnamed_2)
__unnamed_2:
        /* <DEDUP_REMOVED lines=29> */
.L_1:


//--------------------- .nv.shared._ZN7cutlass13device_kernelINS_4fmha6kernel28FmhaKernelTmaWarpSpecializedINS1_10collective30FmhaMainloopTmaWarpSpecializedINS_10bfloat16_tEffN4cute5tupleIJNS7_1CILi128EEENS9_ILi64EEENS9_ILi160EEEEEENS8_IJiNS9_ILi1EEENS8_IJiiEEEEEESG_SG_NS4_12CausalFusionEJEEENS4_15FmhaFwdEpilogueIS6_fNS8_IJSB_SC_SB_EEEEENS2_23IndividualTileSchedulerEJEEEEEvNT_6ParamsE --------------------------
	.section	.nv.shared._ZN7cutlass13device_kernelINS_4fmha6kernel28FmhaKernelTmaWarpSpecializedINS1_10collective30FmhaMainloopTmaWarpSpecializedINS_10bfloat16_tEffN4cute5tupleIJNS7_1CILi128EEENS9_ILi64EEENS9_ILi160EEEEEENS8_IJiNS9_ILi1EEENS8_IJiiEEEEEESG_SG_NS4_12CausalFusionEJEEENS4_15FmhaFwdEpilogueIS6_fNS8_IJSB_SC_SB_EEEEENS2_23IndividualTileSchedulerEJEEEEEvNT_6ParamsE,"aw",@nobits
	.sectionflags	@""
	.align	16
	.zero		1024


//--------------------- .nv.shared.reserved.0     --------------------------
	.section	.nv.shared.reserved.0,"aw",@nobits
	.weak		__nv_reservedSMEM_offset_0_alias
	.size		__nv_reservedSMEM_offset_0_alias, 0, 0
	.other		__nv_reservedSMEM_offset_0_alias,@"STO_CUDA_RESERVED_SHARED STV_DEFAULT"
__nv_reservedSMEM_offset_0_alias:
	.zero		0


//--------------------- .nv.global                --------------------------
	.section	.nv.global,"aw",@nobits
.nv.global:
	.type		_ZN39_INTERNAL_d23d88d6_4_k_cu_f4c0066a_28994cute1_E,@object
	.size		_ZN39_INTERNAL_d23d88d6_4_k_cu_f4c0066a_28994cute1_E,(_ZN39_INTERNAL_d23d88d6_4_k_cu_f4c0066a_28994cuda3std3__45__cpo6cbeginE - _ZN39_INTERNAL_d23d88d6_4_k_cu_f4c0066a_28994cute1_E)
_ZN39_INTERNAL_d23d88d6_4_k_cu_f4c0066a_28994cute1_E:
	.zero		1
	.type		_ZN39_INTERNAL_d23d88d6_4_k_cu_f4c0066a_28994cuda3std3__45__cpo6cbeginE,@object
	.size		_ZN39_INTERNAL_d23d88d6_4_k_cu_f4c0066a_28994cuda3std3__45__cpo6cbeginE,(_ZN39_INTERNAL_d23d88d6_4_k_cu_f4c0066a_28994cuda3std3__48in_placeE - _ZN39_INTERNAL_d23d88d6_4_k_cu_f4c0066a_28994cuda3std3__45__cpo6cbeginE)
_ZN39_INTERNAL_d23d88d6_4_k_cu_f4c0066a_28994cuda3std3__45__cpo6cbeginE:
	.zero		1
	.type		_ZN39_INTERNAL_d23d88d6_4_k_cu_f4c0066a_28994cuda3std3__48in_placeE,@object
	.size		_ZN39_INTERNAL_d23d88d6_4_k_cu_f4c0066a_28994cuda3std3__48in_placeE,(_ZN39_INTERNAL_d23d88d6_4_k_cu_f4c0066a_28994cuda3std6ranges3__45__cpo9iter_moveE - _ZN39_INTERNAL_d23d88d6_4_k_cu_f4c0066a_28994cuda3std3__48in_placeE)
_ZN39_INTERNAL_d23d88d6_4_k_cu_f4c0066a_28994cuda3std3__48in_placeE:
	.zero		1
	.type		_ZN39_INTERNAL_d23d88d6_4_k_cu_f4c0066a_28994cuda3std6ranges3__45__cpo9iter_moveE,@object
	.size		_ZN39_INTERNAL_d23d88d6_4_k_cu_f4c0066a_28994cuda3std6ranges3__45__cpo9iter_moveE,(_ZN39_INTERNAL_d23d88d6_4_k_cu_f4c0066a_28994cuda3std3__45__cpo5beginE - _ZN39_INTERNAL_d23d88d6_4_k_cu_f4c0066a_28994cuda3std6ranges3__45__cpo9iter_moveE)
_ZN39_INTERNAL_d23d88d6_4_k_cu_f4c0066a_28994cuda3std6ranges3__45__cpo9iter_moveE:
	.zero		1
	.type		_ZN39_INTERNAL_d23d88d6_4_k_cu_f4c0066a_28994cuda3std3__45__cpo5beginE,@object
	.size		_ZN39_INTERNAL_d23d88d6_4_k_cu_f4c0066a_28994cuda3std3__45__cpo5beginE,(_ZN39_INTERNAL_d23d88d6_4_k_cu_f4c0066a_28994cuda3std3__441_GLOBAL__N__d23d88d6_4_k_cu_f4c0066a_28996ignoreE - _ZN39_INTERNAL_d23d88d6_4_k_cu_f4c0066a_28994cuda3std3__45__cpo5beginE)
_ZN39_INTERNAL_d23d88d6_4_k_cu_f4c0066a_28994cuda3std3__45__cpo5beginE:
	.zero		1
	.type		_ZN39_INTERNAL_d23d88d6_4_k_cu_f4c0066a_28994cuda3std3__441_GLOBAL__N__d23d88d6_4_k_cu_f4c0066a_28996ignoreE,@object
	.size		_ZN39_INTERNAL_d23d88d6_4_k_cu_f4c0066a_28994cuda3std3__441_GLOBAL__N__d23d88d6_4_k_cu_f4c0066a_28996ignoreE,(_ZN39_INTERNAL_d23d88d6_4_k_cu_f4c0066a_28994cute7productE - _ZN39_INTERNAL_d23d88d6_4_k_cu_f4c0066a_28994cuda3std3__441_GLOBAL__N__d23d88d6_4_k_cu_f4c0066a_28996ignoreE)
_ZN39_INTERNAL_d23d88d6_4_k_cu_f4c0066a_28994cuda3std3__441_GLOBAL__N__d23d88d6_4_k_cu_f4c0066a_28996ignoreE:
	.zero		1
	.type		_ZN39_INTERNAL_d23d88d6_4_k_cu_f4c0066a_28994cute7productE,@object
	.size		_ZN39_INTERNAL_d23d88d6_4_k_cu_f4c0066a_28994cute7productE,(_ZN39_INTERNAL_d23d88d6_4_k_cu_f4c0066a_28994cuda3std3__45__cpo3endE - _ZN39_INTERNAL_d23d88d6_4_k_cu_f4c0066a_28994cute7productE)
_ZN39_INTERNAL_d23d88d6_4_k_cu_f4c0066a_28994cute7productE:
	.zero		1
	.type		_ZN39_INTERNAL_d23d88d6_4_k_cu_f4c0066a_28994cuda3std3__45__cpo3endE,@object
	.size		_ZN39_INTERNAL_d23d88d6_4_k_cu_f4c0066a_28994cuda3std3__45__cpo3endE,(_ZN39_INTERNAL_d23d88d6_4_k_cu_f4c0066a_28994cuda3std3__419piecewise_constructE - _ZN39_INTERNAL_d23d88d6_4_k_cu_f4c0066a_28994cuda3std3__45__cpo3endE)
_ZN39_INTERNAL_d23d88d6_4_k_cu_f4c0066a_28994cuda3std3__45__cpo3endE:
	.zero		1
	.type		_ZN39_INTERNAL_d23d88d6_4_k_cu_f4c0066a_28994cuda3std3__419piecewise_constructE,@object
	.size		_ZN39_INTERNAL_d23d88d6_4_k_cu_f4c0066a_28994cuda3std3__419piecewise_constructE,(_ZN39_INTERNAL_d23d88d6_4_k_cu_f4c0066a_28994cuda3std3__45__cpo4cendE - _ZN39_INTERNAL_d23d88d6_4_k_cu_f4c0066a_28994cuda3std3__419piecewise_constructE)
_ZN39_INTERNAL_d23d88d6_4_k_cu_f4c0066a_28994cuda3std3__419piecewise_constructE:
	.zero		1
	.type		_ZN39_INTERNAL_d23d88d6_4_k_cu_f4c0066a_28994cuda3std3__45__cpo4cendE,@object
	.size		_ZN39_INTERNAL_d23d88d6_4_k_cu_f4c0066a_28994cuda3std3__45__cpo4cendE,(_ZN39_INTERNAL_d23d88d6_4_k_cu_f4c0066a_28994cuda3std6ranges3__45__cpo4swapE - _ZN39_INTERNAL_d23d88d6_4_k_cu_f4c0066a_28994cuda3std3__45__cpo4cendE)
_ZN39_INTERNAL_d23d88d6_4_k_cu_f4c0066a_28994cuda3std3__45__cpo4cendE:
	.zero		1
	.type		_ZN39_INTERNAL_d23d88d6_4_k_cu_f4c0066a_28994cuda3std6ranges3__45__cpo4swapE,@object
	.size		_ZN39_INTERNAL_d23d88d6_4_k_cu_f4c0066a_28994cuda3std6ranges3__45__cpo4swapE,(.L_9 - _ZN39_INTERNAL_d23d88d6_4_k_cu_f4c0066a_28994cuda3std6ranges3__45__cpo4swapE)
_ZN39_INTERNAL_d23d88d6_4_k_cu_f4c0066a_28994cuda3std6ranges3__45__cpo4swapE:
	.zero		1
.L_9:


//--------------------- .nv.constant0._ZN7cutlass13device_kernelINS_4fmha6kernel28FmhaKernelTmaWarpSpecializedINS1_10collective30FmhaMainloopTmaWarpSpecializedINS_10bfloat16_tEffN4cute5tupleIJNS7_1CILi128EEENS9_ILi64EEENS9_ILi160EEEEEENS8_IJiNS9_ILi1EEENS8_IJiiEEEEEESG_SG_NS4_12CausalFusionEJEEENS4_15FmhaFwdEpilogueIS6_fNS8_IJSB_SC_SB_EEEEENS2_23IndividualTileSchedulerEJEEEEEvNT_6ParamsE --------------------------
	.section	.nv.constant0._ZN7cutlass13device_kernelINS_4fmha6kernel28FmhaKernelTmaWarpSpecializedINS1_10collective30FmhaMainloopTmaWarpSpecializedINS_10bfloat16_tEffN4cute5tupleIJNS7_1CILi128EEENS9_ILi64EEENS9_ILi160EEEEEENS8_IJiNS9_ILi1EEENS8_IJiiEEEEEESG_SG_NS4_12CausalFusionEJEEENS4_15FmhaFwdEpilogueIS6_fNS8_IJSB_SC_SB_EEEEENS2_23IndividualTileSchedulerEJEEEEEvNT_6ParamsE,"a",@progbits
	.sectionflags	@""
	.align	4
.nv.constant0._ZN7cutlass13device_kernelINS_4fmha6kernel28FmhaKernelTmaWarpSpecializedINS1_10collective30FmhaMainloopTmaWarpSpecializedINS_10bfloat16_tEffN4cute5tupleIJNS7_1CILi128EEENS9_ILi64EEENS9_ILi160EEEEEENS8_IJiNS9_ILi1EEENS8_IJiiEEEEEESG_SG_NS4_12CausalFusionEJEEENS4_15FmhaFwdEpilogueIS6_fNS8_IJSB_SC_SB_EEEEENS2_23IndividualTileSchedulerEJEEEEEvNT_6ParamsE:
	.zero		2688


//--------------------- SYMBOLS --------------------------

	.type		.nv.reservedSmem.offset0,@object
	.size		.nv.reservedSmem.offset0,0x4
	.type		__assertfail,@function
